//
// Generated by NVIDIA NVVM Compiler
//
// Compiler Build ID: CL-36424714
// Cuda compilation tools, release 13.0, V13.0.88
// Based on NVVM 20.0.0
//

.version 9.0
.target sm_100
.address_size 64

	// .globl	_Z19reset_cycles_kernelv
.extern .func  (.param .b32 func_retval0) vprintf
(
	.param .b64 vprintf_param_0,
	.param .b64 vprintf_param_1
)
;
.global .align 8 .u64 kernel_counter;
.global .align 8 .u64 sub_allocator_counter;
.global .align 8 .u64 free_list_counter;
.global .align 8 .u64 stack_counter;
.global .align 8 .u64 sub_allocator_regular_counter;
.global .align 8 .u64 kernel_traversals;
.global .align 8 .u64 sub_allocator_main_traversals;
.global .align 8 .u64 sub_allocator_alt_traversals;
.global .align 8 .u64 stack_traversals;
.global .align 8 .u64 heap_traversals;
.global .align 8 .u64 stack_init_counter;
.global .align 8 .u64 stack_init_traversals;
.global .align 1 .b8 $str[25] = {66, 111, 111, 116, 105, 110, 103, 32, 99, 121, 99, 108, 101, 32, 99, 111, 117, 110, 116, 101, 114, 115, 46, 10};
.global .align 1 .b8 $str$1[17] = {67, 121, 99, 108, 101, 32, 99, 111, 117, 110, 116, 101, 114, 115, 58, 10};
.global .align 1 .b8 $str$2[35] = {69, 115, 116, 46, 32, 67, 121, 99, 108, 101, 115, 32, 105, 110, 32, 107, 101, 114, 110, 101, 108, 58, 32, 37, 108, 108, 117, 44, 32, 37, 108, 108, 117, 10};
.global .align 1 .b8 $str$3[42] = {69, 115, 116, 46, 32, 99, 121, 99, 108, 101, 115, 32, 105, 110, 32, 115, 117, 98, 95, 97, 108, 108, 111, 99, 97, 116, 111, 114, 58, 32, 37, 108, 108, 117, 44, 32, 37, 108, 108, 117, 10};
.global .align 1 .b8 $str$4[68] = {69, 115, 116, 46, 32, 99, 121, 99, 108, 101, 115, 32, 105, 110, 32, 115, 117, 98, 95, 97, 108, 108, 111, 99, 97, 116, 111, 114, 32, 103, 101, 116, 116, 105, 110, 103, 32, 110, 101, 119, 32, 115, 116, 97, 99, 107, 32, 47, 32, 115, 104, 105, 102, 116, 58, 32, 37, 108, 108, 117, 44, 32, 37, 108, 108, 117, 10};
.global .align 1 .b8 $str$5[34] = {69, 115, 116, 46, 32, 99, 121, 108, 101, 115, 32, 105, 110, 32, 115, 116, 97, 99, 107, 115, 58, 32, 37, 108, 108, 117, 44, 32, 37, 108, 108, 117, 10};
.global .align 1 .b8 $str$6[33] = {69, 115, 116, 46, 32, 99, 121, 99, 108, 101, 115, 32, 105, 110, 32, 104, 101, 97, 112, 58, 32, 37, 108, 108, 117, 44, 32, 37, 108, 108, 117, 10};
.global .align 1 .b8 $str$7[39] = {69, 115, 116, 46, 32, 99, 121, 99, 108, 101, 115, 32, 98, 111, 111, 116, 105, 110, 103, 32, 115, 116, 97, 99, 107, 58, 32, 37, 108, 108, 117, 44, 32, 37, 108, 108, 117, 10};
.global .align 1 .b8 $str$8[19] = {75, 101, 114, 110, 101, 108, 32, 97, 118, 101, 114, 97, 103, 101, 32, 37, 102, 10};
.global .align 1 .b8 $str$9[17] = {83, 117, 98, 32, 109, 97, 105, 110, 32, 97, 118, 103, 32, 37, 102, 10};
.global .align 1 .b8 $str$10[16] = {115, 117, 98, 32, 97, 108, 116, 32, 97, 118, 103, 32, 37, 102, 10};
.global .align 1 .b8 $str$11[18] = {83, 116, 97, 99, 107, 32, 97, 118, 101, 114, 97, 103, 101, 32, 37, 102, 10};
.global .align 1 .b8 $str$12[13] = {104, 101, 97, 112, 32, 97, 118, 103, 32, 37, 102, 10};
.global .align 1 .b8 $str$13[19] = {83, 116, 97, 99, 107, 32, 98, 111, 111, 116, 32, 97, 118, 103, 32, 37, 102, 10};

.visible .entry _Z19reset_cycles_kernelv()
{
	.reg .pred 	%p<2>;
	.reg .b32 	%r<8>;
	.reg .b64 	%rd<4>;

	mov.u32 	%r1, %tid.x;
	mov.u32 	%r2, %ctaid.x;
	mov.u32 	%r3, %ntid.x;
	mul.lo.s32 	%r4, %r3, %r2;
	neg.s32 	%r5, %r4;
	setp.ne.s32 	%p1, %r1, %r5;
	@%p1 bra 	$L__BB0_2;
	mov.u64 	%rd1, $str;
	cvta.global.u64 	%rd2, %rd1;
	{ // callseq 0, 0
	.param .b64 param0;
	st.param.b64 	[param0], %rd2;
	.param .b64 param1;
	st.param.b64 	[param1], 0;
	.param .b32 retval0;
	call.uni (retval0), 
	vprintf, 
	(
	param0, 
	param1
	);
	ld.param.b32 	%r6, [retval0];
	} // callseq 0
	mov.b64 	%rd3, 0;
	st.global.u64 	[kernel_counter], %rd3;
	st.global.u64 	[sub_allocator_counter], %rd3;
	st.global.u64 	[free_list_counter], %rd3;
	st.global.u64 	[stack_counter], %rd3;
	st.global.u64 	[sub_allocator_regular_counter], %rd3;
	st.global.u64 	[kernel_traversals], %rd3;
	st.global.u64 	[sub_allocator_main_traversals], %rd3;
	st.global.u64 	[sub_allocator_alt_traversals], %rd3;
	st.global.u64 	[stack_traversals], %rd3;
	st.global.u64 	[heap_traversals], %rd3;
	st.global.u64 	[stack_init_counter], %rd3;
	st.global.u64 	[stack_init_traversals], %rd3;
$L__BB0_2:
	ret;

}
	// .globl	_Z21display_cycles_kernelv
.visible .entry _Z21display_cycles_kernelv()
{
	.local .align 16 .b8 	__local_depot1[16];
	.reg .b64 	%SP;
	.reg .b64 	%SPL;
	.reg .pred 	%p<2>;
	.reg .b32 	%r<32>;
	.reg .b64 	%rd<53>;
	.reg .b64 	%fd<19>;

	mov.u64 	%SPL, __local_depot1;
	cvta.local.u64 	%SP, %SPL;
	mov.u32 	%r1, %tid.x;
	mov.u32 	%r2, %ctaid.x;
	mov.u32 	%r3, %ntid.x;
	mul.lo.s32 	%r4, %r3, %r2;
	neg.s32 	%r5, %r4;
	setp.ne.s32 	%p1, %r1, %r5;
	@%p1 bra 	$L__BB1_2;
	add.u64 	%rd1, %SP, 0;
	add.u64 	%rd2, %SPL, 0;
	mov.u64 	%rd3, $str$1;
	cvta.global.u64 	%rd4, %rd3;
	{ // callseq 1, 0
	.param .b64 param0;
	st.param.b64 	[param0], %rd4;
	.param .b64 param1;
	st.param.b64 	[param1], 0;
	.param .b32 retval0;
	call.uni (retval0), 
	vprintf, 
	(
	param0, 
	param1
	);
	ld.param.b32 	%r6, [retval0];
	} // callseq 1
	ld.global.u64 	%rd5, [kernel_counter];
	ld.global.u64 	%rd6, [kernel_traversals];
	st.local.v2.u64 	[%rd2], {%rd5, %rd6};
	mov.u64 	%rd7, $str$2;
	cvta.global.u64 	%rd8, %rd7;
	{ // callseq 2, 0
	.param .b64 param0;
	st.param.b64 	[param0], %rd8;
	.param .b64 param1;
	st.param.b64 	[param1], %rd1;
	.param .b32 retval0;
	call.uni (retval0), 
	vprintf, 
	(
	param0, 
	param1
	);
	ld.param.b32 	%r8, [retval0];
	} // callseq 2
	ld.global.u64 	%rd9, [sub_allocator_regular_counter];
	ld.global.u64 	%rd10, [sub_allocator_main_traversals];
	st.local.v2.u64 	[%rd2], {%rd9, %rd10};
	mov.u64 	%rd11, $str$3;
	cvta.global.u64 	%rd12, %rd11;
	{ // callseq 3, 0
	.param .b64 param0;
	st.param.b64 	[param0], %rd12;
	.param .b64 param1;
	st.param.b64 	[param1], %rd1;
	.param .b32 retval0;
	call.uni (retval0), 
	vprintf, 
	(
	param0, 
	param1
	);
	ld.param.b32 	%r10, [retval0];
	} // callseq 3
	ld.global.u64 	%rd13, [sub_allocator_counter];
	ld.global.u64 	%rd14, [sub_allocator_alt_traversals];
	st.local.v2.u64 	[%rd2], {%rd13, %rd14};
	mov.u64 	%rd15, $str$4;
	cvta.global.u64 	%rd16, %rd15;
	{ // callseq 4, 0
	.param .b64 param0;
	st.param.b64 	[param0], %rd16;
	.param .b64 param1;
	st.param.b64 	[param1], %rd1;
	.param .b32 retval0;
	call.uni (retval0), 
	vprintf, 
	(
	param0, 
	param1
	);
	ld.param.b32 	%r12, [retval0];
	} // callseq 4
	ld.global.u64 	%rd17, [stack_counter];
	ld.global.u64 	%rd18, [stack_traversals];
	st.local.v2.u64 	[%rd2], {%rd17, %rd18};
	mov.u64 	%rd19, $str$5;
	cvta.global.u64 	%rd20, %rd19;
	{ // callseq 5, 0
	.param .b64 param0;
	st.param.b64 	[param0], %rd20;
	.param .b64 param1;
	st.param.b64 	[param1], %rd1;
	.param .b32 retval0;
	call.uni (retval0), 
	vprintf, 
	(
	param0, 
	param1
	);
	ld.param.b32 	%r14, [retval0];
	} // callseq 5
	ld.global.u64 	%rd21, [free_list_counter];
	ld.global.u64 	%rd22, [heap_traversals];
	st.local.v2.u64 	[%rd2], {%rd21, %rd22};
	mov.u64 	%rd23, $str$6;
	cvta.global.u64 	%rd24, %rd23;
	{ // callseq 6, 0
	.param .b64 param0;
	st.param.b64 	[param0], %rd24;
	.param .b64 param1;
	st.param.b64 	[param1], %rd1;
	.param .b32 retval0;
	call.uni (retval0), 
	vprintf, 
	(
	param0, 
	param1
	);
	ld.param.b32 	%r16, [retval0];
	} // callseq 6
	ld.global.u64 	%rd25, [stack_init_counter];
	ld.global.u64 	%rd26, [stack_init_traversals];
	st.local.v2.u64 	[%rd2], {%rd25, %rd26};
	mov.u64 	%rd27, $str$7;
	cvta.global.u64 	%rd28, %rd27;
	{ // callseq 7, 0
	.param .b64 param0;
	st.param.b64 	[param0], %rd28;
	.param .b64 param1;
	st.param.b64 	[param1], %rd1;
	.param .b32 retval0;
	call.uni (retval0), 
	vprintf, 
	(
	param0, 
	param1
	);
	ld.param.b32 	%r18, [retval0];
	} // callseq 7
	ld.global.u64 	%rd29, [kernel_counter];
	cvt.rn.f64.u64 	%fd1, %rd29;
	ld.global.u64 	%rd30, [kernel_traversals];
	cvt.rn.f64.u64 	%fd2, %rd30;
	div.rn.f64 	%fd3, %fd1, %fd2;
	ld.global.u64 	%rd31, [sub_allocator_regular_counter];
	cvt.rn.f64.u64 	%fd4, %rd31;
	ld.global.u64 	%rd32, [sub_allocator_main_traversals];
	cvt.rn.f64.u64 	%fd5, %rd32;
	div.rn.f64 	%fd6, %fd4, %fd5;
	ld.global.u64 	%rd33, [sub_allocator_counter];
	cvt.rn.f64.u64 	%fd7, %rd33;
	ld.global.u64 	%rd34, [sub_allocator_alt_traversals];
	cvt.rn.f64.u64 	%fd8, %rd34;
	div.rn.f64 	%fd9, %fd7, %fd8;
	ld.global.u64 	%rd35, [stack_counter];
	cvt.rn.f64.u64 	%fd10, %rd35;
	ld.global.u64 	%rd36, [stack_traversals];
	cvt.rn.f64.u64 	%fd11, %rd36;
	div.rn.f64 	%fd12, %fd10, %fd11;
	ld.global.u64 	%rd37, [free_list_counter];
	cvt.rn.f64.u64 	%fd13, %rd37;
	ld.global.u64 	%rd38, [heap_traversals];
	cvt.rn.f64.u64 	%fd14, %rd38;
	div.rn.f64 	%fd15, %fd13, %fd14;
	ld.global.u64 	%rd39, [stack_init_counter];
	cvt.rn.f64.u64 	%fd16, %rd39;
	ld.global.u64 	%rd40, [stack_init_traversals];
	cvt.rn.f64.u64 	%fd17, %rd40;
	div.rn.f64 	%fd18, %fd16, %fd17;
	st.local.f64 	[%rd2], %fd3;
	mov.u64 	%rd41, $str$8;
	cvta.global.u64 	%rd42, %rd41;
	{ // callseq 8, 0
	.param .b64 param0;
	st.param.b64 	[param0], %rd42;
	.param .b64 param1;
	st.param.b64 	[param1], %rd1;
	.param .b32 retval0;
	call.uni (retval0), 
	vprintf, 
	(
	param0, 
	param1
	);
	ld.param.b32 	%r20, [retval0];
	} // callseq 8
	st.local.f64 	[%rd2], %fd6;
	mov.u64 	%rd43, $str$9;
	cvta.global.u64 	%rd44, %rd43;
	{ // callseq 9, 0
	.param .b64 param0;
	st.param.b64 	[param0], %rd44;
	.param .b64 param1;
	st.param.b64 	[param1], %rd1;
	.param .b32 retval0;
	call.uni (retval0), 
	vprintf, 
	(
	param0, 
	param1
	);
	ld.param.b32 	%r22, [retval0];
	} // callseq 9
	st.local.f64 	[%rd2], %fd9;
	mov.u64 	%rd45, $str$10;
	cvta.global.u64 	%rd46, %rd45;
	{ // callseq 10, 0
	.param .b64 param0;
	st.param.b64 	[param0], %rd46;
	.param .b64 param1;
	st.param.b64 	[param1], %rd1;
	.param .b32 retval0;
	call.uni (retval0), 
	vprintf, 
	(
	param0, 
	param1
	);
	ld.param.b32 	%r24, [retval0];
	} // callseq 10
	st.local.f64 	[%rd2], %fd12;
	mov.u64 	%rd47, $str$11;
	cvta.global.u64 	%rd48, %rd47;
	{ // callseq 11, 0
	.param .b64 param0;
	st.param.b64 	[param0], %rd48;
	.param .b64 param1;
	st.param.b64 	[param1], %rd1;
	.param .b32 retval0;
	call.uni (retval0), 
	vprintf, 
	(
	param0, 
	param1
	);
	ld.param.b32 	%r26, [retval0];
	} // callseq 11
	st.local.f64 	[%rd2], %fd15;
	mov.u64 	%rd49, $str$12;
	cvta.global.u64 	%rd50, %rd49;
	{ // callseq 12, 0
	.param .b64 param0;
	st.param.b64 	[param0], %rd50;
	.param .b64 param1;
	st.param.b64 	[param1], %rd1;
	.param .b32 retval0;
	call.uni (retval0), 
	vprintf, 
	(
	param0, 
	param1
	);
	ld.param.b32 	%r28, [retval0];
	} // callseq 12
	st.local.f64 	[%rd2], %fd18;
	mov.u64 	%rd51, $str$13;
	cvta.global.u64 	%rd52, %rd51;
	{ // callseq 13, 0
	.param .b64 param0;
	st.param.b64 	[param0], %rd52;
	.param .b64 param1;
	st.param.b64 	[param1], %rd1;
	.param .b32 retval0;
	call.uni (retval0), 
	vprintf, 
	(
	param0, 
	param1
	);
	ld.param.b32 	%r30, [retval0];
	} // callseq 13
$L__BB1_2:
	ret;

}


// ===== COMPILED SASS (sm_100) =====

	.target	sm_100

	.elftype	@"ET_EXEC"


//--------------------- .note.nv.tkinfo           --------------------------
	.section	.note.nv.tkinfo,"",@"SHT_NOTE"
	.sectionflags	@"SHF_NOTE_NV_TKINFO"
	.tkinfo
        /*0018*/ 	.word	0x00000002
        /*0030*/ 	.string	""
        /*0030*/ 	.string	"ptxas"
        /*0030*/ 	.string	"Cuda compilation tools, release 13.0, V13.0.88"
        /*0030*/ 	.string	"Build cuda_13.0.r13.0/compiler.36424714_0"
        /*0030*/ 	.string	"-arch sm_100 -m 64 "



//--------------------- .note.nv.cuinfo           --------------------------
	.section	.note.nv.cuinfo,"",@"SHT_NOTE"
	.sectionflags	@"SHF_NOTE_NV_CUINFO"
        /*0018*/ 	.short	0x0002
        /*001a*/ 	.short	0x0064
        /*001c*/ 	.short	0x0082
	.zero		2


//--------------------- .nv.info                  --------------------------
	.section	.nv.info,"",@"SHT_CUDA_INFO"
	.align	4


	//----- nvinfo : EIATTR_REGCOUNT
	.align		4
        /*0000*/ 	.byte	0x04, 0x2f
        /*0002*/ 	.short	(.L_27 - .L_26)
	.align		4
.L_26:
        /*0004*/ 	.word	index@(_Z19reset_cycles_kernelv)
        /*0008*/ 	.word	0x0000001c


	//----- nvinfo : EIATTR_FRAME_SIZE
	.align		4
.L_27:
        /*000c*/ 	.byte	0x04, 0x11
        /*000e*/ 	.short	(.L_29 - .L_28)
	.align		4
.L_28:
        /*0010*/ 	.word	index@(_Z19reset_cycles_kernelv)
        /*0014*/ 	.word	0x00000000


	//----- nvinfo : EIATTR_REGCOUNT
	.align		4
.L_29:
        /*0018*/ 	.byte	0x04, 0x2f
        /*001a*/ 	.short	(.L_31 - .L_30)
	.align		4
.L_30:
        /*001c*/ 	.word	index@(_Z21display_cycles_kernelv)
        /*0020*/ 	.word	0x00000023


	//----- nvinfo : EIATTR_FRAME_SIZE
	.align		4
.L_31:
        /*0024*/ 	.byte	0x04, 0x11
        /*0026*/ 	.short	(.L_33 - .L_32)
	.align		4
.L_32:
        /*0028*/ 	.word	index@($__internal_0_$__cuda_sm20_div_rn_f64_full)
        /*002c*/ 	.word	0x00000010


	//----- nvinfo : EIATTR_FRAME_SIZE
	.align		4
.L_33:
        /*0030*/ 	.byte	0x04, 0x11
        /*0032*/ 	.short	(.L_35 - .L_34)
	.align		4
.L_34:
        /*0034*/ 	.word	index@(_Z21display_cycles_kernelv)
        /*0038*/ 	.word	0x00000010


	//----- nvinfo : EIATTR_MIN_STACK_SIZE
	.align		4
.L_35:
        /*003c*/ 	.byte	0x04, 0x12
        /*003e*/ 	.short	(.L_37 - .L_36)
	.align		4
.L_36:
        /*0040*/ 	.word	index@(_Z21display_cycles_kernelv)
        /*0044*/ 	.word	0x00000010


	//----- nvinfo : EIATTR_MIN_STACK_SIZE
	.align		4
.L_37:
        /*0048*/ 	.byte	0x04, 0x12
        /*004a*/ 	.short	(.L_39 - .L_38)
	.align		4
.L_38:
        /*004c*/ 	.word	index@(_Z19reset_cycles_kernelv)
        /*0050*/ 	.word	0x00000000
.L_39:


//--------------------- .nv.compat                --------------------------
	.section	.nv.compat,"",@"SHT_CUDA_COMPAT_INFO"
	.align	4
        /*0000*/ 	.byte	0x02, 0x09, 0x00, 0x00, 0x02, 0x02, 0x01, 0x00, 0x02, 0x05, 0x05, 0x00, 0x03, 0x07, 0x01, 0x01
        /*0010*/ 	.byte	0x02, 0x03, 0x00, 0x00, 0x02, 0x06, 0x01, 0x00, 0x04, 0x0b, 0x08, 0x00, 0x01, 0x00, 0x00, 0x00
        /*0020*/ 	.byte	0x00, 0x00, 0x00, 0x00


//--------------------- .nv.info._Z21display_cycles_kernelv --------------------------
	.section	.nv.info._Z21display_cycles_kernelv,"",@"SHT_CUDA_INFO"
	.sectionflags	@""
	.align	4


	//----- nvinfo : EIATTR_CUDA_API_VERSION
	.align		4
        /*0000*/ 	.byte	0x04, 0x37
        /*0002*/ 	.short	(.L_41 - .L_40)
.L_40:
        /*0004*/ 	.word	0x00000082


	//----- nvinfo : EIATTR_SPARSE_MMA_MASK
	.align		4
.L_41:
        /*0008*/ 	.byte	0x03, 0x50
        /*000a*/ 	.short	0x0000


	//----- nvinfo : EIATTR_MAXREG_COUNT
	.align		4
        /*000c*/ 	.byte	0x03, 0x1b
        /*000e*/ 	.short	0x00ff


	//----- nvinfo : EIATTR_EXTERNS
	.align		4
        /*0010*/ 	.byte	0x04, 0x0f
        /*0012*/ 	.short	(.L_43 - .L_42)


	//   ....[0]....
	.align		4
.L_42:
        /*0014*/ 	.word	index@(vprintf)


	//----- nvinfo : EIATTR_MERCURY_ISA_VERSION
	.align		4
.L_43:
        /*0018*/ 	.byte	0x03, 0x5f
        /*001a*/ 	.short	0x0101


	//----- nvinfo : EIATTR_VRC_CTA_INIT_COUNT
	.align		4
        /*001c*/ 	.byte	0x02, 0x4a
	.zero		1
	.zero		1


	//----- nvinfo : EIATTR_SYSCALL_OFFSETS
	.align		4
        /*0020*/ 	.byte	0x04, 0x46
        /*0022*/ 	.short	(.L_45 - .L_44)


	//   ....[0]....
.L_44:
        /*0024*/ 	.word	0x00000150


	//   ....[1]....
        /*0028*/ 	.word	0x00000220


	//   ....[2]....
        /*002c*/ 	.word	0x000002f0


	//   ....[3]....
        /*0030*/ 	.word	0x000003c0


	//   ....[4]....
        /*0034*/ 	.word	0x00000490


	//   ....[5]....
        /*0038*/ 	.word	0x00000560


	//   ....[6]....
        /*003c*/ 	.word	0x00000630


	//   ....[7]....
        /*0040*/ 	.word	0x00001050


	//   ....[8]....
        /*0044*/ 	.word	0x000010e0


	//   ....[9]....
        /*0048*/ 	.word	0x00001170


	//   ....[10]....
        /*004c*/ 	.word	0x00001200


	//   ....[11]....
        /*0050*/ 	.word	0x00001290


	//   ....[12]....
        /*0054*/ 	.word	0x00001320


	//----- nvinfo : EIATTR_EXIT_INSTR_OFFSETS
	.align		4
.L_45:
        /*0058*/ 	.byte	0x04, 0x1c
        /*005a*/ 	.short	(.L_47 - .L_46)


	//   ....[0]....
.L_46:
        /*005c*/ 	.word	0x000000c0


	//   ....[1]....
        /*0060*/ 	.word	0x00001330


	//----- nvinfo : EIATTR_CRS_STACK_SIZE
	.align		4
.L_47:
        /*0064*/ 	.byte	0x04, 0x1e
        /*0066*/ 	.short	(.L_49 - .L_48)
.L_48:
        /*0068*/ 	.word	0x00000000


	//----- nvinfo : EIATTR_SW_WAR
	.align		4
.L_49:
        /*006c*/ 	.byte	0x04, 0x36
        /*006e*/ 	.short	(.L_51 - .L_50)
.L_50:
        /*0070*/ 	.word	0x00000008
.L_51:


//--------------------- .nv.info._Z19reset_cycles_kernelv --------------------------
	.section	.nv.info._Z19reset_cycles_kernelv,"",@"SHT_CUDA_INFO"
	.sectionflags	@""
	.align	4


	//----- nvinfo : EIATTR_CUDA_API_VERSION
	.align		4
        /*0000*/ 	.byte	0x04, 0x37
        /*0002*/ 	.short	(.L_53 - .L_52)
.L_52:
        /*0004*/ 	.word	0x00000082


	//----- nvinfo : EIATTR_SPARSE_MMA_MASK
	.align		4
.L_53:
        /*0008*/ 	.byte	0x03, 0x50
        /*000a*/ 	.short	0x0000


	//----- nvinfo : EIATTR_MAXREG_COUNT
	.align		4
        /*000c*/ 	.byte	0x03, 0x1b
        /*000e*/ 	.short	0x00ff


	//----- nvinfo : EIATTR_EXTERNS
	.align		4
        /*0010*/ 	.byte	0x04, 0x0f
        /*0012*/ 	.short	(.L_55 - .L_54)


	//   ....[0]....
	.align		4
.L_54:
        /*0014*/ 	.word	index@(vprintf)


	//----- nvinfo : EIATTR_MERCURY_ISA_VERSION
	.align		4
.L_55:
        /*0018*/ 	.byte	0x03, 0x5f
        /*001a*/ 	.short	0x0101


	//----- nvinfo : EIATTR_VRC_CTA_INIT_COUNT
	.align		4
        /*001c*/ 	.byte	0x02, 0x4a
	.zero		1
	.zero		1


	//----- nvinfo : EIATTR_SYSCALL_OFFSETS
	.align		4
        /*0020*/ 	.byte	0x04, 0x46
        /*0022*/ 	.short	(.L_57 - .L_56)


	//   ....[0]....
.L_56:
        /*0024*/ 	.word	0x00000100


	//----- nvinfo : EIATTR_EXIT_INSTR_OFFSETS
	.align		4
.L_57:
        /*0028*/ 	.byte	0x04, 0x1c
        /*002a*/ 	.short	(.L_59 - .L_58)


	//   ....[0]....
.L_58:
        /*002c*/ 	.word	0x00000070


	//   ....[1]....
        /*0030*/ 	.word	0x00000290


	//----- nvinfo : EIATTR_CRS_STACK_SIZE
	.align		4
.L_59:
        /*0034*/ 	.byte	0x04, 0x1e
        /*0036*/ 	.short	(.L_61 - .L_60)
.L_60:
        /*0038*/ 	.word	0x00000000


	//----- nvinfo : EIATTR_SW_WAR
	.align		4
.L_61:
        /*003c*/ 	.byte	0x04, 0x36
        /*003e*/ 	.short	(.L_63 - .L_62)
.L_62:
        /*0040*/ 	.word	0x00000008
.L_63:


//--------------------- .nv.callgraph             --------------------------
	.section	.nv.callgraph,"",@"SHT_CUDA_CALLGRAPH"
	.align	4
	.sectionentsize	8
	.align		4
        /*0000*/ 	.word	0x00000000
	.align		4
        /*0004*/ 	.word	0xffffffff
	.align		4
        /*0008*/ 	.word	index@(_Z21display_cycles_kernelv)
	.align		4
        /*000c*/ 	.word	index@(vprintf)
	.align		4
        /*0010*/ 	.word	index@(_Z19reset_cycles_kernelv)
	.align		4
        /*0014*/ 	.word	index@(vprintf)
	.align		4
        /*0018*/ 	.word	0x00000000
	.align		4
        /*001c*/ 	.word	0xfffffffe
	.align		4
        /*0020*/ 	.word	0x00000000
	.align		4
        /*0024*/ 	.word	0xfffffffd
	.align		4
        /*0028*/ 	.word	0x00000000
	.align		4
        /*002c*/ 	.word	0xfffffffc


//--------------------- .nv.constant4             --------------------------
	.section	.nv.constant4,"a",@progbits
	.align	8
	.align		8
.nv.constant4:
        /*0000*/ 	.dword	vprintf
	.align		8
        /*0008*/ 	.dword	kernel_counter
	.align		8
        /*0010*/ 	.dword	sub_allocator_counter
	.align		8
        /*0018*/ 	.dword	free_list_counter
	.align		8
        /*0020*/ 	.dword	stack_counter
	.align		8
        /*0028*/ 	.dword	sub_allocator_regular_counter
	.align		8
        /*0030*/ 	.dword	kernel_traversals
	.align		8
        /*0038*/ 	.dword	sub_allocator_main_traversals
	.align		8
        /*0040*/ 	.dword	sub_allocator_alt_traversals
	.align		8
        /*0048*/ 	.dword	stack_traversals
	.align		8
        /*0050*/ 	.dword	heap_traversals
	.align		8
        /*0058*/ 	.dword	stack_init_counter
	.align		8
        /*0060*/ 	.dword	stack_init_traversals
	.align		8
        /*0068*/ 	.dword	$str
	.align		8
        /*0070*/ 	.dword	$str$1
	.align		8
        /*0078*/ 	.dword	$str$2
	.align		8
        /*0080*/ 	.dword	$str$3
	.align		8
        /*0088*/ 	.dword	$str$4
	.align		8
        /*0090*/ 	.dword	$str$5
	.align		8
        /*0098*/ 	.dword	$str$6
	.align		8
        /*00a0*/ 	.dword	$str$7
	.align		8
        /*00a8*/ 	.dword	$str$8
	.align		8
        /*00b0*/ 	.dword	$str$9
	.align		8
        /*00b8*/ 	.dword	$str$10
	.align		8
        /*00c0*/ 	.dword	$str$11
	.align		8
        /*00c8*/ 	.dword	$str$12
	.align		8
        /*00d0*/ 	.dword	$str$13


//--------------------- .text._Z21display_cycles_kernelv --------------------------
	.section	.text._Z21display_cycles_kernelv,"ax",@progbits
	.align	128
        .global         _Z21display_cycles_kernelv
        .type           _Z21display_cycles_kernelv,@function
        .size           _Z21display_cycles_kernelv,(.L_x_27 - _Z21display_cycles_kernelv)
        .other          _Z21display_cycles_kernelv,@"STO_CUDA_ENTRY STV_DEFAULT"
_Z21display_cycles_kernelv:
.text._Z21display_cycles_kernelv:
[----:B------:R-:W0:Y:S08]  /*0000*/  LDC R1, c[0x0][0x37c] ;  /* 0x0000df00ff017b82 */ /* 0x000e300000000800 */
[----:B------:R-:W1:Y:S01]  /*0010*/  S2UR UR4, SR_CTAID.X ;  /* 0x00000000000479c3 */ /* 0x000e620000002500 */
[----:B------:R-:W2:Y:S01]  /*0020*/  S2R R0, SR_TID.X ;  /* 0x0000000000007919 */ /* 0x000ea20000002100 */
[----:B------:R-:W3:Y:S01]  /*0030*/  LDCU UR7, c[0x0][0x2fc] ;  /* 0x00005f80ff0777ac */ /* 0x000ee20008000800 */
[----:B0-----:R-:W-:Y:S01]  /*0040*/  VIADD R1, R1, 0xfffffff0 ;  /* 0xfffffff001017836 */ /* 0x001fe20000000000 */
[----:B------:R-:W0:Y:S01]  /*0050*/  LDCU UR5, c[0x0][0x360] ;  /* 0x00006c00ff0577ac */ /* 0x000e220008000800 */
[----:B------:R-:W4:Y:S01]  /*0060*/  LDCU UR6, c[0x0][0x2f8] ;  /* 0x00005f00ff0677ac */ /* 0x000f220008000800 */
[----:B-1----:R-:W-:-:S04]  /*0070*/  UIADD3 UR4, UPT, UPT, URZ, -UR4, URZ ;  /* 0x80000004ff047290 */ /* 0x002fc8000fffe0ff */
[----:B0-----:R-:W-:Y:S01]  /*0080*/  UIMAD UR5, UR4, UR5, URZ ;  /* 0x00000005040572a4 */ /* 0x001fe2000f8e02ff */
[----:B----4-:R-:W-:-:S05]  /*0090*/  IADD3 R2, P1, PT, R1, UR6, RZ ;  /* 0x0000000601027c10 */ /* 0x010fca000ff3e0ff */
[----:B--2---:R-:W-:Y:S01]  /*00a0*/  ISETP.NE.AND P0, PT, R0, UR5, PT ;  /* 0x0000000500007c0c */ /* 0x004fe2000bf05270 */
[----:B---3--:R-:W-:-:S12]  /*00b0*/  IMAD.X R28, RZ, RZ, UR7, P1 ;  /* 0x00000007ff1c7e24 */ /* 0x008fd800088e06ff */
[----:B------:R-:W-:Y:S05]  /*00c0*/  @P0 EXIT ;  /* 0x000000000000094d */ /* 0x000fea0003800000 */
[----:B------:R-:W-:Y:S01]  /*00d0*/  MOV R16, 0x0 ;  /* 0x0000000000107802 */ /* 0x000fe20000000f00 */
[----:B------:R-:W0:Y:S01]  /*00e0*/  LDCU.64 UR4, c[0x4][0x70] ;  /* 0x01000e00ff0477ac */ /* 0x000e220008000a00 */
[----:B------:R-:W-:Y:S02]  /*00f0*/  CS2R R6, SRZ ;  /* 0x0000000000067805 */ /* 0x000fe4000001ff00 */
[----:B------:R1:W2:Y:S01]  /*0100*/  LDC.64 R8, c[0x4][R16] ;  /* 0x0100000010087b82 */ /* 0x0002a20000000a00 */
[----:B------:R-:W3:Y:S01]  /*0110*/  LDCU.64 UR36, c[0x0][0x358] ;  /* 0x00006b00ff2477ac */ /* 0x000ee20008000a00 */
[----:B0-----:R-:W-:Y:S02]  /*0120*/  IMAD.U32 R4, RZ, RZ, UR4 ;  /* 0x00000004ff047e24 */ /* 0x001fe4000f8e00ff */
[----:B-1----:R-:W-:-:S07]  /*0130*/  IMAD.U32 R5, RZ, RZ, UR5 ;  /* 0x00000005ff057e24 */ /* 0x002fce000f8e00ff */
[----:B------:R-:W-:-:S07]  /*0140*/  LEPC R20, `(.L_x_0) ;  /* 0x000000001014794e */ /* 0x000fce0000000000 */
[----:B--23--:R-:W-:Y:S05]  /*0150*/  CALL.ABS.NOINC R8 ;  /* 0x0000000008007343 */ /* 0x00cfea0003c00000 */
.L_x_0:
[----:B------:R-:W0:Y:S01]  /*0160*/  LDC.64 R8, c[0x4][0x8] ;  /* 0x01000200ff087b82 */ /* 0x000e220000000a00 */
[----:B------:R-:W1:Y:S07]  /*0170*/  LDCU.64 UR4, c[0x4][0x78] ;  /* 0x01000f00ff0477ac */ /* 0x000e6e0008000a00 */
[----:B------:R-:W2:Y:S01]  /*0180*/  LDC.64 R10, c[0x4][0x30] ;  /* 0x01000c00ff0a7b82 */ /* 0x000ea20000000a00 */
[----:B0-----:R-:W3:Y:S04]  /*0190*/  LDG.E.64 R8, desc[UR36][R8.64] ;  /* 0x0000002408087981 */ /* 0x001ee8000c1e1b00 */
[----:B--2---:R-:W3:Y:S03]  /*01a0*/  LDG.E.64 R10, desc[UR36][R10.64] ;  /* 0x000000240a0a7981 */ /* 0x004ee6000c1e1b00 */
[----:B------:R0:W2:Y:S01]  /*01b0*/  LDC.64 R12, c[0x4][R16] ;  /* 0x01000000100c7b82 */ /* 0x0000a20000000a00 */
[----:B-1----:R-:W-:Y:S01]  /*01c0*/  IMAD.U32 R4, RZ, RZ, UR4 ;  /* 0x00000004ff047e24 */ /* 0x002fe2000f8e00ff */
[----:B------:R-:W-:Y:S01]  /*01d0*/  MOV R5, UR5 ;  /* 0x0000000500057c02 */ /* 0x000fe20008000f00 */
[----:B------:R-:W-:-:S02]  /*01e0*/  IMAD.MOV.U32 R6, RZ, RZ, R2 ;  /* 0x000000ffff067224 */ /* 0x000fc400078e0002 */
[----:B------:R-:W-:Y:S01]  /*01f0*/  IMAD.MOV.U32 R7, RZ, RZ, R28 ;  /* 0x000000ffff077224 */ /* 0x000fe200078e001c */
[----:B--23--:R0:W-:Y:S06]  /*0200*/  STL.128 [R1], R8 ;  /* 0x0000000801007387 */ /* 0x00c1ec0000100c00 */
[----:B------:R-:W-:-:S07]  /*0210*/  LEPC R20, `(.L_x_1) ;  /* 0x000000001014794e */ /* 0x000fce0000000000 */
[----:B0-----:R-:W-:Y:S05]  /*0220*/  CALL.ABS.NOINC R12 ;  /* 0x000000000c007343 */ /* 0x001fea0003c00000 */
.L_x_1:
[----:B------:R-:W0:Y:S01]  /*0230*/  LDC.64 R8, c[0x4][0x28] ;  /* 0x01000a00ff087b82 */ /* 0x000e220000000a00 */
[----:B------:R-:W1:Y:S07]  /*0240*/  LDCU.64 UR4, c[0x4][0x80] ;  /* 0x01001000ff0477ac */ /* 0x000e6e0008000a00 */
[----:B------:R-:W2:Y:S01]  /*0250*/  LDC.64 R10, c[0x4][0x38] ;  /* 0x01000e00ff0a7b82 */ /* 0x000ea20000000a00 */
[----:B0-----:R-:W3:Y:S04]  /*0260*/  LDG.E.64 R8, desc[UR36][R8.64] ;  /* 0x0000002408087981 */ /* 0x001ee8000c1e1b00 */
[----:B--2---:R-:W3:Y:S03]  /*0270*/  LDG.E.64 R10, desc[UR36][R10.64] ;  /* 0x000000240a0a7981 */ /* 0x004ee6000c1e1b00 */
[----:B------:R0:W2:Y:S01]  /*0280*/  LDC.64 R12, c[0x4][R16] ;  /* 0x01000000100c7b82 */ /* 0x0000a20000000a00 */
[----:B-1----:R-:W-:Y:S01]  /*0290*/  IMAD.U32 R4, RZ, RZ, UR4 ;  /* 0x00000004ff047e24 */ /* 0x002fe2000f8e00ff */
[----:B------:R-:W-:Y:S01]  /*02a0*/  MOV R7, R28 ;  /* 0x0000001c00077202 */ /* 0x000fe20000000f00 */
[----:B------:R-:W-:-:S02]  /*02b0*/  IMAD.U32 R5, RZ, RZ, UR5 ;  /* 0x00000005ff057e24 */ /* 0x000fc4000f8e00ff */
[----:B------:R-:W-:Y:S01]  /*02c0*/  IMAD.MOV.U32 R6, RZ, RZ, R2 ;  /* 0x000000ffff067224 */ /* 0x000fe200078e0002 */
[----:B--23--:R0:W-:Y:S06]  /*02d0*/  STL.128 [R1], R8 ;  /* 0x0000000801007387 */ /* 0x00c1ec0000100c00 */
[----:B------:R-:W-:-:S07]  /*02e0*/  LEPC R20, `(.L_x_2) ;  /* 0x000000001014794e */ /* 0x000fce0000000000 */
[----:B0-----:R-:W-:Y:S05]  /*02f0*/  CALL.ABS.NOINC R12 ;  /* 0x000000000c007343 */ /* 0x001fea0003c00000 */
.L_x_2:
[----:B------:R-:W0:Y:S01]  /*0300*/  LDC.64 R8, c[0x4][0x10] ;  /* 0x01000400ff087b82 */ /* 0x000e220000000a00 */
[----:B------:R-:W1:Y:S07]  /*0310*/  LDCU.64 UR4, c[0x4][0x88] ;  /* 0x01001100ff0477ac */ /* 0x000e6e0008000a00 */
[----:B------:R-:W2:Y:S01]  /*0320*/  LDC.64 R10, c[0x4][0x40] ;  /* 0x01001000ff0a7b82 */ /* 0x000ea20000000a00 */
[----:B0-----:R-:W3:Y:S04]  /*0330*/  LDG.E.64 R8, desc[UR36][R8.64] ;  /* 0x0000002408087981 */ /* 0x001ee8000c1e1b00 */
[----:B--2---:R-:W3:Y:S03]  /*0340*/  LDG.E.64 R10, desc[UR36][R10.64] ;  /* 0x000000240a0a7981 */ /* 0x004ee6000c1e1b00 */
[----:B------:R0:W2:Y:S01]  /*0350*/  LDC.64 R12, c[0x4][R16] ;  /* 0x01000000100c7b82 */ /* 0x0000a20000000a00 */
[----:B-1----:R-:W-:-:S02]  /*0360*/  IMAD.U32 R4, RZ, RZ, UR4 ;  /* 0x00000004ff047e24 */ /* 0x002fc4000f8e00ff */
[----:B------:R-:W-:Y:S02]  /*0370*/  IMAD.U32 R5, RZ, RZ, UR5 ;  /* 0x00000005ff057e24 */ /* 0x000fe4000f8e00ff */
[----:B------:R-:W-:Y:S02]  /*0380*/  IMAD.MOV.U32 R6, RZ, RZ, R2 ;  /* 0x000000ffff067224 */ /* 0x000fe400078e0002 */
[----:B------:R-:W-:Y:S01]  /*0390*/  IMAD.MOV.U32 R7, RZ, RZ, R28 ;  /* 0x000000ffff077224 */ /* 0x000fe200078e001c */
[----:B--23--:R0:W-:Y:S06]  /*03a0*/  STL.128 [R1], R8 ;  /* 0x0000000801007387 */ /* 0x00c1ec0000100c00 */
[----:B------:R-:W-:-:S07]  /*03b0*/  LEPC R20, `(.L_x_3) ;  /* 0x000000001014794e */ /* 0x000fce0000000000 */
[----:B0-----:R-:W-:Y:S05]  /*03c0*/  CALL.ABS.NOINC R12 ;  /* 0x000000000c007343 */ /* 0x001fea0003c00000 */
.L_x_3:
        /* <DEDUP_REMOVED lines=13> */
.L_x_4:
        /* <DEDUP_REMOVED lines=13> */
.L_x_5:
[----:B------:R-:W0:Y:S01]  /*0570*/  LDC.64 R8, c[0x4][0x58] ;  /* 0x01001600ff087b82 */ /* 0x000e220000000a00 */
[----:B------:R-:W1:Y:S07]  /*0580*/  LDCU.64 UR4, c[0x4][0xa0] ;  /* 0x01001400ff0477ac */ /* 0x000e6e0008000a00 */
[----:B------:R-:W2:Y:S01]  /*0590*/  LDC.64 R10, c[0x4][0x60] ;  /* 0x01001800ff0a7b82 */ /* 0x000ea20000000a00 */
[----:B0-----:R-:W3:Y:S04]  /*05a0*/  LDG.E.64 R8, desc[UR36][R8.64] ;  /* 0x0000002408087981 */ /* 0x001ee8000c1e1b00 */
[----:B--2---:R-:W3:Y:S03]  /*05b0*/  LDG.E.64 R10, desc[UR36][R10.64] ;  /* 0x000000240a0a7981 */ /* 0x004ee6000c1e1b00 */
[----:B------:R-:W0:Y:S01]  /*05c0*/  LDC.64 R16, c[0x4][R16] ;  /* 0x0100000010107b82 */ /* 0x000e220000000a00 */
[----:B-1----:R-:W-:-:S02]  /*05d0*/  IMAD.U32 R4, RZ, RZ, UR4 ;  /* 0x00000004ff047e24 */ /* 0x002fc4000f8e00ff */
[----:B------:R-:W-:Y:S02]  /*05e0*/  IMAD.U32 R5, RZ, RZ, UR5 ;  /* 0x00000005ff057e24 */ /* 0x000fe4000f8e00ff */
[----:B------:R-:W-:Y:S02]  /*05f0*/  IMAD.MOV.U32 R6, RZ, RZ, R2 ;  /* 0x000000ffff067224 */ /* 0x000fe400078e0002 */
[----:B------:R-:W-:Y:S01]  /*0600*/  IMAD.MOV.U32 R7, RZ, RZ, R28 ;  /* 0x000000ffff077224 */ /* 0x000fe200078e001c */
[----:B0--3--:R1:W-:Y:S06]  /*0610*/  STL.128 [R1], R8 ;  /* 0x0000000801007387 */ /* 0x0093ec0000100c00 */
[----:B------:R-:W-:-:S07]  /*0620*/  LEPC R20, `(.L_x_6) ;  /* 0x000000001014794e */ /* 0x000fce0000000000 */
[----:B-1----:R-:W-:Y:S05]  /*0630*/  CALL.ABS.NOINC R16 ;  /* 0x0000000010007343 */ /* 0x002fea0003c00000 */
.L_x_6:
[----:B------:R-:W0:Y:S02]  /*0640*/  LDC.64 R14, c[0x4][0x30] ;  /* 0x01000c00ff0e7b82 */ /* 0x000e240000000a00 */
[----:B0-----:R-:W2:Y:S06]  /*0650*/  LDG.E.64 R6, desc[UR36][R14.64] ;  /* 0x000000240e067981 */ /* 0x001eac000c1e1b00 */
[----:B------:R-:W0:Y:S02]  /*0660*/  LDC.64 R4, c[0x4][0x8] ;  /* 0x01000200ff047b82 */ /* 0x000e240000000a00 */
[----:B0-----:R-:W3:Y:S01]  /*0670*/  LDG.E.64 R4, desc[UR36][R4.64] ;  /* 0x0000002404047981 */ /* 0x001ee2000c1e1b00 */
[----:B------:R-:W-:Y:S01]  /*0680*/  IMAD.MOV.U32 R8, RZ, RZ, 0x1 ;  /* 0x00000001ff087424 */ /* 0x000fe200078e00ff */
[----:B--2---:R-:W0:Y:S08]  /*0690*/  I2F.F64.U64 R6, R6 ;  /* 0x0000000600067312 */ /* 0x004e300000301800 */
[----:B0-----:R-:W0:Y:S08]  /*06a0*/  MUFU.RCP64H R9, R7 ;  /* 0x0000000700097308 */ /* 0x001e300000001800 */
[----:B---3--:R-:W1:Y:S01]  /*06b0*/  I2F.F64.U64 R12, R4 ;  /* 0x00000004000c7312 */ /* 0x008e620000301800 */
[----:B0-----:R-:W-:-:S08]  /*06c0*/  DFMA R10, -R6, R8, 1 ;  /* 0x3ff00000060a742b */ /* 0x001fd00000000108 */
[----:B------:R-:W-:Y:S01]  /*06d0*/  DFMA R10, R10, R10, R10 ;  /* 0x0000000a0a0a722b */ /* 0x000fe2000000000a */
[----:B-1----:R-:W-:-:S07]  /*06e0*/  FSETP.GEU.AND P1, PT, |R13|, 6.5827683646048100446e-37, PT ;  /* 0x036000000d00780b */ /* 0x002fce0003f2e200 */
[----:B------:R-:W-:-:S08]  /*06f0*/  DFMA R10, R8, R10, R8 ;  /* 0x0000000a080a722b */ /* 0x000fd00000000008 */
[----:B------:R-:W-:-:S08]  /*0700*/  DFMA R8, -R6, R10, 1 ;  /* 0x3ff000000608742b */ /* 0x000fd0000000010a */
[----:B------:R-:W-:-:S08]  /*0710*/  DFMA R8, R10, R8, R10 ;  /* 0x000000080a08722b */ /* 0x000fd0000000000a */
[----:B------:R-:W-:-:S08]  /*0720*/  DMUL R10, R12, R8 ;  /* 0x000000080c0a7228 */ /* 0x000fd00000000000 */
[----:B------:R-:W-:-:S08]  /*0730*/  DFMA R14, -R6, R10, R12 ;  /* 0x0000000a060e722b */ /* 0x000fd0000000010c */
[----:B------:R-:W-:-:S10]  /*0740*/  DFMA R8, R8, R14, R10 ;  /* 0x0000000e0808722b */ /* 0x000fd4000000000a */
[----:B------:R-:W-:-:S05]  /*0750*/  FFMA R0, RZ, R7, R9 ;  /* 0x00000007ff007223 */ /* 0x000fca0000000009 */
[----:B------:R-:W-:-:S13]  /*0760*/  FSETP.GT.AND P0, PT, |R0|, 1.469367938527859385e-39, PT ;  /* 0x001000000000780b */ /* 0x000fda0003f04200 */
[----:B------:R-:W-:Y:S05]  /*0770*/  @P0 BRA P1, `(.L_x_7) ;  /* 0x0000000000100947 */ /* 0x000fea0000800000 */
[----:B------:R-:W-:-:S07]  /*0780*/  MOV R0, 0x7a0 ;  /* 0x000007a000007802 */ /* 0x000fce0000000f00 */
[----:B------:R-:W-:Y:S05]  /*0790*/  CALL.REL.NOINC `($__internal_0_$__cuda_sm20_div_rn_f64_full) ;  /* 0x0000000800e87944 */ /* 0x000fea0003c00000 */
[----:B------:R-:W-:Y:S01]  /*07a0*/  MOV R8, R16 ;  /* 0x0000001000087202 */ /* 0x000fe20000000f00 */
[----:B------:R-:W-:-:S07]  /*07b0*/  IMAD.MOV.U32 R9, RZ, RZ, R17 ;  /* 0x000000ffff097224 */ /* 0x000fce00078e0011 */
.L_x_7:
[----:B------:R-:W0:Y:S02]  /*07c0*/  LDC.64 R16, c[0x4][0x38] ;  /* 0x01000e00ff107b82 */ /* 0x000e240000000a00 */
[----:B0-----:R-:W2:Y:S06]  /*07d0*/  LDG.E.64 R4, desc[UR36][R16.64] ;  /* 0x0000002410047981 */ /* 0x001eac000c1e1b00 */
[----:B------:R-:W0:Y:S02]  /*07e0*/  LDC.64 R6, c[0x4][0x28] ;  /* 0x01000a00ff067b82 */ /* 0x000e240000000a00 */
[----:B0-----:R-:W3:Y:S01]  /*07f0*/  LDG.E.64 R6, desc[UR36][R6.64] ;  /* 0x0000002406067981 */ /* 0x001ee2000c1e1b00 */
[----:B------:R-:W-:Y:S01]  /*0800*/  IMAD.MOV.U32 R10, RZ, RZ, 0x1 ;  /* 0x00000001ff0a7424 */ /* 0x000fe200078e00ff */
[----:B--2---:R-:W0:Y:S08]  /*0810*/  I2F.F64.U64 R4, R4 ;  /* 0x0000000400047312 */ /* 0x004e300000301800 */
[----:B0-----:R-:W0:Y:S02]  /*0820*/  MUFU.RCP64H R11, R5 ;  /* 0x00000005000b7308 */ /* 0x001e240000001800 */
[----:B0-----:R-:W-:-:S08]  /*0830*/  DFMA R12, -R4, R10, 1 ;  /* 0x3ff00000040c742b */ /* 0x001fd0000000010a */
[----:B------:R-:W-:-:S08]  /*0840*/  DFMA R12, R12, R12, R12 ;  /* 0x0000000c0c0c722b */ /* 0x000fd0000000000c */
[----:B------:R-:W-:Y:S02]  /*0850*/  DFMA R10, R10, R12, R10 ;  /* 0x0000000c0a0a722b */ /* 0x000fe4000000000a */
[----:B---3--:R-:W0:Y:S06]  /*0860*/  I2F.F64.U64 R12, R6 ;  /* 0x00000006000c7312 */ /* 0x008e2c0000301800 */
[----:B------:R-:W-:-:S08]  /*0870*/  DFMA R14, -R4, R10, 1 ;  /* 0x3ff00000040e742b */ /* 0x000fd0000000010a */
[----:B------:R-:W-:Y:S01]  /*0880*/  DFMA R14, R10, R14, R10 ;  /* 0x0000000e0a0e722b */ /* 0x000fe2000000000a */
[----:B0-----:R-:W-:-:S07]  /*0890*/  FSETP.GEU.AND P1, PT, |R13|, 6.5827683646048100446e-37, PT ;  /* 0x036000000d00780b */ /* 0x001fce0003f2e200 */
[----:B------:R-:W-:-:S08]  /*08a0*/  DMUL R26, R12, R14 ;  /* 0x0000000e0c1a7228 */ /* 0x000fd00000000000 */
[----:B------:R-:W-:-:S08]  /*08b0*/  DFMA R10, -R4, R26, R12 ;  /* 0x0000001a040a722b */ /* 0x000fd0000000010c */
[----:B------:R-:W-:-:S10]  /*08c0*/  DFMA R26, R14, R10, R26 ;  /* 0x0000000a0e1a722b */ /* 0x000fd4000000001a */
[----:B------:R-:W-:-:S05]  /*08d0*/  FFMA R0, RZ, R5, R27 ;  /* 0x00000005ff007223 */ /* 0x000fca000000001b */
[----:B------:R-:W-:-:S13]  /*08e0*/  FSETP.GT.AND P0, PT, |R0|, 1.469367938527859385e-39, PT ;  /* 0x001000000000780b */ /* 0x000fda0003f04200 */
[----:B------:R-:W-:Y:S05]  /*08f0*/  @P0 BRA P1, `(.L_x_8) ;  /* 0x0000000000180947 */ /* 0x000fea0000800000 */
[----:B------:R-:W-:Y:S01]  /*0900*/  IMAD.MOV.U32 R6, RZ, RZ, R4 ;  /* 0x000000ffff067224 */ /* 0x000fe200078e0004 */
[----:B------:R-:W-:Y:S01]  /*0910*/  MOV R0, 0x940 ;  /* 0x0000094000007802 */ /* 0x000fe20000000f00 */
[----:B------:R-:W-:-:S07]  /*0920*/  IMAD.MOV.U32 R7, RZ, RZ, R5 ;  /* 0x000000ffff077224 */ /* 0x000fce00078e0005 */
[----:B------:R-:W-:Y:S05]  /*0930*/  CALL.REL.NOINC `($__internal_0_$__cuda_sm20_div_rn_f64_full) ;  /* 0x0000000800807944 */ /* 0x000fea0003c00000 */
[----:B------:R-:W-:Y:S01]  /*0940*/  IMAD.MOV.U32 R26, RZ, RZ, R16 ;  /* 0x000000ffff1a7224 */ /* 0x000fe200078e0010 */
[----:B------:R-:W-:-:S07]  /*0950*/  MOV R27, R17 ;  /* 0x00000011001b7202 */ /* 0x000fce0000000f00 */
.L_x_8:
        /* <DEDUP_REMOVED lines=24> */
[----:B------:R-:W-:Y:S02]  /*0ae0*/  IMAD.MOV.U32 R24, RZ, RZ, R16 ;  /* 0x000000ffff187224 */ /* 0x000fe400078e0010 */
[----:B------:R-:W-:-:S07]  /*0af0*/  IMAD.MOV.U32 R25, RZ, RZ, R17 ;  /* 0x000000ffff197224 */ /* 0x000fce00078e0011 */
.L_x_9:
[----:B------:R-:W0:Y:S02]  /*0b00*/  LDC.64 R16, c[0x4][0x48] ;  /* 0x01001200ff107b82 */ /* 0x000e240000000a00 */
[----:B0-----:R-:W2:Y:S06]  /*0b10*/  LDG.E.64 R4, desc[UR36][R16.64] ;  /* 0x0000002410047981 */ /* 0x001eac000c1e1b00 */
[----:B------:R-:W0:Y:S02]  /*0b20*/  LDC.64 R6, c[0x4][0x20] ;  /* 0x01000800ff067b82 */ /* 0x000e240000000a00 */
[----:B0-----:R-:W3:Y:S01]  /*0b30*/  LDG.E.64 R6, desc[UR36][R6.64] ;  /* 0x0000002406067981 */ /* 0x001ee2000c1e1b00 */
[----:B------:R-:W-:Y:S01]  /*0b40*/  MOV R10, 0x1 ;  /* 0x00000001000a7802 */ /* 0x000fe20000000f00 */
        /* <DEDUP_REMOVED lines=21> */
.L_x_10:
        /* <DEDUP_REMOVED lines=20> */
[----:B------:R-:W-:Y:S01]  /*0de0*/  MOV R6, R4 ;  /* 0x0000000400067202 */ /* 0x000fe20000000f00 */
[----:B------:R-:W-:Y:S01]  /*0df0*/  IMAD.MOV.U32 R7, RZ, RZ, R5 ;  /* 0x000000ffff077224 */ /* 0x000fe200078e0005 */
[----:B------:R-:W-:-:S07]  /*0e00*/  MOV R0, 0xe20 ;  /* 0x00000e2000007802 */ /* 0x000fce0000000f00 */
[----:B------:R-:W-:Y:S05]  /*0e10*/  CALL.REL.NOINC `($__internal_0_$__cuda_sm20_div_rn_f64_full) ;  /* 0x0000000400487944 */ /* 0x000fea0003c00000 */
[----:B------:R-:W-:Y:S02]  /*0e20*/  IMAD.MOV.U32 R18, RZ, RZ, R16 ;  /* 0x000000ffff127224 */ /* 0x000fe400078e0010 */
[----:B------:R-:W-:-:S07]  /*0e30*/  IMAD.MOV.U32 R19, RZ, RZ, R17 ;  /* 0x000000ffff137224 */ /* 0x000fce00078e0011 */
.L_x_11:
        /* <DEDUP_REMOVED lines=21> */
[----:B------:R-:W-:Y:S02]  /*0f90*/  MOV R7, R5 ;  /* 0x0000000500077202 */ /* 0x000fe40000000f00 */
[----:B------:R-:W-:-:S07]  /*0fa0*/  MOV R0, 0xfc0 ;  /* 0x00000fc000007802 */ /* 0x000fce0000000f00 */
[----:B------:R-:W-:Y:S05]  /*0fb0*/  CALL.REL.NOINC `($__internal_0_$__cuda_sm20_div_rn_f64_full) ;  /* 0x0000000000e07944 */ /* 0x000fea0003c00000 */
.L_x_12:
[----:B------:R-:W-:Y:S01]  /*0fc0*/  MOV R29, 0x0 ;  /* 0x00000000001d7802 */ /* 0x000fe20000000f00 */
[----:B------:R0:W-:Y:S01]  /*0fd0*/  STL.64 [R1], R8 ;  /* 0x0000000801007387 */ /* 0x0001e20000100a00 */
[----:B------:R-:W1:Y:S01]  /*0fe0*/  LDCU.64 UR4, c[0x4][0xa8] ;  /* 0x01001500ff0477ac */ /* 0x000e620008000a00 */
[----:B------:R-:W-:Y:S01]  /*0ff0*/  IMAD.MOV.U32 R6, RZ, RZ, R2 ;  /* 0x000000ffff067224 */ /* 0x000fe200078e0002 */
[----:B------:R0:W2:Y:S01]  /*1000*/  LDC.64 R10, c[0x4][R29] ;  /* 0x010000001d0a7b82 */ /* 0x0000a20000000a00 */
[----:B------:R-:W-:Y:S02]  /*1010*/  IMAD.MOV.U32 R7, RZ, RZ, R28 ;  /* 0x000000ffff077224 */ /* 0x000fe400078e001c */
[----:B-1----:R-:W-:Y:S02]  /*1020*/  IMAD.U32 R4, RZ, RZ, UR4 ;  /* 0x00000004ff047e24 */ /* 0x002fe4000f8e00ff */
[----:B0-----:R-:W-:-:S07]  /*1030*/  IMAD.U32 R5, RZ, RZ, UR5 ;  /* 0x00000005ff057e24 */ /* 0x001fce000f8e00ff */
[----:B------:R-:W-:-:S07]  /*1040*/  LEPC R20, `(.L_x_13) ;  /* 0x000000001014794e */ /* 0x000fce0000000000 */
[----:B--2---:R-:W-:Y:S05]  /*1050*/  CALL.ABS.NOINC R10 ;  /* 0x000000000a007343 */ /* 0x004fea0003c00000 */
.L_x_13:
[----:B------:R0:W-:Y:S01]  /*1060*/  STL.64 [R1], R26 ;  /* 0x0000001a01007387 */ /* 0x0001e20000100a00 */
[----:B------:R0:W1:Y:S01]  /*1070*/  LDC.64 R8, c[0x4][R29] ;  /* 0x010000001d087b82 */ /* 0x0000620000000a00 */
[----:B------:R-:W2:Y:S01]  /*1080*/  LDCU.64 UR4, c[0x4][0xb0] ;  /* 0x01001600ff0477ac */ /* 0x000ea20008000a00 */
[----:B------:R-:W-:Y:S02]  /*1090*/  IMAD.MOV.U32 R6, RZ, RZ, R2 ;  /* 0x000000ffff067224 */ /* 0x000fe400078e0002 */
[----:B------:R-:W-:Y:S01]  /*10a0*/  IMAD.MOV.U32 R7, RZ, RZ, R28 ;  /* 0x000000ffff077224 */ /* 0x000fe200078e001c */
[----:B--2---:R-:W-:Y:S01]  /*10b0*/  MOV R4, UR4 ;  /* 0x0000000400047c02 */ /* 0x004fe20008000f00 */
[----:B0-----:R-:W-:-:S07]  /*10c0*/  IMAD.U32 R5, RZ, RZ, UR5 ;  /* 0x00000005ff057e24 */ /* 0x001fce000f8e00ff */
[----:B------:R-:W-:-:S07]  /*10d0*/  LEPC R20, `(.L_x_14) ;  /* 0x000000001014794e */ /* 0x000fce0000000000 */
[----:B-1----:R-:W-:Y:S05]  /*10e0*/  CALL.ABS.NOINC R8 ;  /* 0x0000000008007343 */ /* 0x002fea0003c00000 */
.L_x_14:
[----:B------:R0:W-:Y:S01]  /*10f0*/  STL.64 [R1], R24 ;  /* 0x0000001801007387 */ /* 0x0001e20000100a00 */
[----:B------:R0:W1:Y:S01]  /*1100*/  LDC.64 R8, c[0x4][R29] ;  /* 0x010000001d087b82 */ /* 0x0000620000000a00 */
[----:B------:R-:W2:Y:S01]  /*1110*/  LDCU.64 UR4, c[0x4][0xb8] ;  /* 0x01001700ff0477ac */ /* 0x000ea20008000a00 */
[----:B------:R-:W-:Y:S02]  /*1120*/  IMAD.MOV.U32 R6, RZ, RZ, R2 ;  /* 0x000000ffff067224 */ /* 0x000fe400078e0002 */
[----:B------:R-:W-:Y:S02]  /*1130*/  IMAD.MOV.U32 R7, RZ, RZ, R28 ;  /* 0x000000ffff077224 */ /* 0x000fe400078e001c */
[----:B--2---:R-:W-:Y:S01]  /*1140*/  IMAD.U32 R4, RZ, RZ, UR4 ;  /* 0x00000004ff047e24 */ /* 0x004fe2000f8e00ff */
[----:B0-----:R-:W-:-:S07]  /*1150*/  MOV R5, UR5 ;  /* 0x0000000500057c02 */ /* 0x001fce0008000f00 */
[----:B------:R-:W-:-:S07]  /*1160*/  LEPC R20, `(.L_x_15) ;  /* 0x000000001014794e */ /* 0x000fce0000000000 */
[----:B-1----:R-:W-:Y:S05]  /*1170*/  CALL.ABS.NOINC R8 ;  /* 0x0000000008007343 */ /* 0x002fea0003c00000 */
.L_x_15:
[----:B------:R0:W-:Y:S01]  /*1180*/  STL.64 [R1], R22 ;  /* 0x0000001601007387 */ /* 0x0001e20000100a00 */
[----:B------:R0:W1:Y:S01]  /*1190*/  LDC.64 R8, c[0x4][R29] ;  /* 0x010000001d087b82 */ /* 0x0000620000000a00 */
[----:B------:R-:W2:Y:S01]  /*11a0*/  LDCU.64 UR4, c[0x4][0xc0] ;  /* 0x01001800ff0477ac */ /* 0x000ea20008000a00 */
[----:B------:R-:W-:Y:S01]  /*11b0*/  MOV R6, R2 ;  /* 0x0000000200067202 */ /* 0x000fe20000000f00 */
[----:B------:R-:W-:Y:S02]  /*11c0*/  IMAD.MOV.U32 R7, RZ, RZ, R28 ;  /* 0x000000ffff077224 */ /* 0x000fe400078e001c */
[----:B--2---:R-:W-:Y:S02]  /*11d0*/  IMAD.U32 R4, RZ, RZ, UR4 ;  /* 0x00000004ff047e24 */ /* 0x004fe4000f8e00ff */
[----:B0-----:R-:W-:-:S07]  /*11e0*/  IMAD.U32 R5, RZ, RZ, UR5 ;  /* 0x00000005ff057e24 */ /* 0x001fce000f8e00ff */
[----:B------:R-:W-:-:S07]  /*11f0*/  LEPC R20, `(.L_x_16) ;  /* 0x000000001014794e */ /* 0x000fce0000000000 */
[----:B-1----:R-:W-:Y:S05]  /*1200*/  CALL.ABS.NOINC R8 ;  /* 0x0000000008007343 */ /* 0x002fea0003c00000 */
.L_x_16:
[----:B------:R0:W-:Y:S01]  /*1210*/  STL.64 [R1], R18 ;  /* 0x0000001201007387 */ /* 0x0001e20000100a00 */
[----:B------:R0:W1:Y:S01]  /*1220*/  LDC.64 R8, c[0x4][R29] ;  /* 0x010000001d087b82 */ /* 0x0000620000000a00 */
[----:B------:R-:W2:Y:S01]  /*1230*/  LDCU.64 UR4, c[0x4][0xc8] ;  /* 0x01001900ff0477ac */ /* 0x000ea20008000a00 */
[----:B------:R-:W-:Y:S01]  /*1240*/  IMAD.MOV.U32 R6, RZ, RZ, R2 ;  /* 0x000000ffff067224 */ /* 0x000fe200078e0002 */
[----:B------:R-:W-:Y:S01]  /*1250*/  MOV R7, R28 ;  /* 0x0000001c00077202 */ /* 0x000fe20000000f00 */
[----:B--2---:R-:W-:Y:S02]  /*1260*/  IMAD.U32 R4, RZ, RZ, UR4 ;  /* 0x00000004ff047e24 */ /* 0x004fe4000f8e00ff */
[----:B0-----:R-:W-:-:S07]  /*1270*/  IMAD.U32 R5, RZ, RZ, UR5 ;  /* 0x00000005ff057e24 */ /* 0x001fce000f8e00ff */
[----:B------:R-:W-:-:S07]  /*1280*/  LEPC R20, `(.L_x_17) ;  /* 0x000000001014794e */ /* 0x000fce0000000000 */
[----:B-1----:R-:W-:Y:S05]  /*1290*/  CALL.ABS.NOINC R8 ;  /* 0x0000000008007343 */ /* 0x002fea0003c00000 */
.L_x_17:
[----:B------:R0:W-:Y:S01]  /*12a0*/  STL.64 [R1], R16 ;  /* 0x0000001001007387 */ /* 0x0001e20000100a00 */
[----:B------:R0:W1:Y:S01]  /*12b0*/  LDC.64 R8, c[0x4][R29] ;  /* 0x010000001d087b82 */ /* 0x0000620000000a00 */
[----:B------:R-:W2:Y:S01]  /*12c0*/  LDCU.64 UR4, c[0x4][0xd0] ;  /* 0x01001a00ff0477ac */ /* 0x000ea20008000a00 */
[----:B------:R-:W-:Y:S02]  /*12d0*/  IMAD.MOV.U32 R6, RZ, RZ, R2 ;  /* 0x000000ffff067224 */ /* 0x000fe400078e0002 */
[----:B------:R-:W-:Y:S02]  /*12e0*/  IMAD.MOV.U32 R7, RZ, RZ, R28 ;  /* 0x000000ffff077224 */ /* 0x000fe400078e001c */
[----:B--2---:R-:W-:Y:S02]  /*12f0*/  IMAD.U32 R4, RZ, RZ, UR4 ;  /* 0x00000004ff047e24 */ /* 0x004fe4000f8e00ff */
[----:B0-----:R-:W-:-:S07]  /*1300*/  IMAD.U32 R5, RZ, RZ, UR5 ;  /* 0x00000005ff057e24 */ /* 0x001fce000f8e00ff */
[----:B------:R-:W-:-:S07]  /*1310*/  LEPC R20, `(.L_x_18) ;  /* 0x000000001014794e */ /* 0x000fce0000000000 */
[----:B-1----:R-:W-:Y:S05]  /*1320*/  CALL.ABS.NOINC R8 ;  /* 0x0000000008007343 */ /* 0x002fea0003c00000 */
.L_x_18:
[----:B------:R-:W-:Y:S05]  /*1330*/  EXIT ;  /* 0x000000000000794d */ /* 0x000fea0003800000 */
        .weak           $__internal_0_$__cuda_sm20_div_rn_f64_full
        .type           $__internal_0_$__cuda_sm20_div_rn_f64_full,@function
        .size           $__internal_0_$__cuda_sm20_div_rn_f64_full,(.L_x_27 - $__internal_0_$__cuda_sm20_div_rn_f64_full)
$__internal_0_$__cuda_sm20_div_rn_f64_full:
[C---:B------:R-:W-:Y:S01]  /*1340*/  FSETP.GEU.AND P0, PT, |R7|.reuse, 1.469367938527859385e-39, PT ;  /* 0x001000000700780b */ /* 0x040fe20003f0e200 */
[----:B------:R-:W-:Y:S01]  /*1350*/  IMAD.MOV.U32 R14, RZ, RZ, 0x1 ;  /* 0x00000001ff0e7424 */ /* 0x000fe200078e00ff */
[C---:B------:R-:W-:Y:S01]  /*1360*/  LOP3.LUT R4, R7.reuse, 0x800fffff, RZ, 0xc0, !PT ;  /* 0x800fffff07047812 */ /* 0x040fe200078ec0ff */
[----:B------:R-:W-:Y:S01]  /*1370*/  IMAD.MOV.U32 R20, RZ, RZ, 0x1ca00000 ;  /* 0x1ca00000ff147424 */ /* 0x000fe200078e00ff */
[----:B------:R-:W-:Y:S02]  /*1380*/  LOP3.LUT R30, R7, 0x7ff00000, RZ, 0xc0, !PT ;  /* 0x7ff00000071e7812 */ /* 0x000fe400078ec0ff */
[----:B------:R-:W-:Y:S02]  /*1390*/  LOP3.LUT R5, R4, 0x3ff00000, RZ, 0xfc, !PT ;  /* 0x3ff0000004057812 */ /* 0x000fe400078efcff */
[----:B------:R-:W-:Y:S02]  /*13a0*/  MOV R4, R6 ;  /* 0x0000000600047202 */ /* 0x000fe40000000f00 */
[----:B------:R-:W-:-:S03]  /*13b0*/  LOP3.LUT R3, R13, 0x7ff00000, RZ, 0xc0, !PT ;  /* 0x7ff000000d037812 */ /* 0x000fc600078ec0ff */
[----:B------:R-:W-:Y:S01]  /*13c0*/  @!P0 DMUL R4, R6, 8.98846567431157953865e+307 ;  /* 0x7fe0000006048828 */ /* 0x000fe20000000000 */
[----:B------:R-:W-:Y:S01]  /*13d0*/  ISETP.GE.U32.AND P1, PT, R3, R30, PT ;  /* 0x0000001e0300720c */ /* 0x000fe20003f26070 */
[----:B------:R-:W-:-:S04]  /*13e0*/  IMAD.MOV.U32 R21, RZ, RZ, R3 ;  /* 0x000000ffff157224 */ /* 0x000fc800078e0003 */
[----:B------:R-:W0:Y:S02]  /*13f0*/  MUFU.RCP64H R15, R5 ;  /* 0x00000005000f7308 */ /* 0x000e240000001800 */
[----:B0-----:R-:W-:-:S08]  /*1400*/  DFMA R10, R14, -R4, 1 ;  /* 0x3ff000000e0a742b */ /* 0x001fd00000000804 */
[----:B------:R-:W-:-:S08]  /*1410*/  DFMA R10, R10, R10, R10 ;  /* 0x0000000a0a0a722b */ /* 0x000fd0000000000a */
[----:B------:R-:W-:Y:S01]  /*1420*/  DFMA R14, R14, R10, R14 ;  /* 0x0000000a0e0e722b */ /* 0x000fe2000000000e */
[----:B------:R-:W-:Y:S01]  /*1430*/  SEL R11, R20, 0x63400000, !P1 ;  /* 0x63400000140b7807 */ /* 0x000fe20004800000 */
[----:B------:R-:W-:Y:S01]  /*1440*/  IMAD.MOV.U32 R10, RZ, RZ, R12 ;  /* 0x000000ffff0a7224 */ /* 0x000fe200078e000c */
[----:B------:R-:W-:Y:S02]  /*1450*/  FSETP.GEU.AND P1, PT, |R13|, 1.469367938527859385e-39, PT ;  /* 0x001000000d00780b */ /* 0x000fe40003f2e200 */
[----:B------:R-:W-:-:S03]  /*1460*/  LOP3.LUT R11, R11, 0x800fffff, R13, 0xf8, !PT ;  /* 0x800fffff0b0b7812 */ /* 0x000fc600078ef80d */
[----:B------:R-:W-:-:S08]  /*1470*/  DFMA R16, R14, -R4, 1 ;  /* 0x3ff000000e10742b */ /* 0x000fd00000000804 */
[----:B------:R-:W-:Y:S01]  /*1480*/  DFMA R14, R14, R16, R14 ;  /* 0x000000100e0e722b */ /* 0x000fe2000000000e */
[----:B------:R-:W-:Y:S10]  /*1490*/  @P1 BRA `(.L_x_19) ;  /* 0x0000000000201947 */ /* 0x000ff40003800000 */
[----:B------:R-:W-:-:S04]  /*14a0*/  LOP3.LUT R16, R7, 0x7ff00000, RZ, 0xc0, !PT ;  /* 0x7ff0000007107812 */ /* 0x000fc800078ec0ff */
[----:B------:R-:W-:Y:S02]  /*14b0*/  ISETP.GE.U32.AND P1, PT, R3, R16, PT ;  /* 0x000000100300720c */ /* 0x000fe40003f26070 */
[----:B------:R-:W-:Y:S02]  /*14c0*/  MOV R16, RZ ;  /* 0x000000ff00107202 */ /* 0x000fe40000000f00 */
[----:B------:R-:W-:-:S04]  /*14d0*/  SEL R17, R20, 0x63400000, !P1 ;  /* 0x6340000014117807 */ /* 0x000fc80004800000 */
[----:B------:R-:W-:-:S04]  /*14e0*/  LOP3.LUT R17, R17, 0x80000000, R13, 0xf8, !PT ;  /* 0x8000000011117812 */ /* 0x000fc800078ef80d */
[----:B------:R-:W-:-:S06]  /*14f0*/  LOP3.LUT R17, R17, 0x100000, RZ, 0xfc, !PT ;  /* 0x0010000011117812 */ /* 0x000fcc00078efcff */
[----:B------:R-:W-:-:S10]  /*1500*/  DFMA R10, R10, 2, -R16 ;  /* 0x400000000a0a782b */ /* 0x000fd40000000810 */
[----:B------:R-:W-:-:S07]  /*1510*/  LOP3.LUT R21, R11, 0x7ff00000, RZ, 0xc0, !PT ;  /* 0x7ff000000b157812 */ /* 0x000fce00078ec0ff */
.L_x_19:
[----:B------:R-:W-:Y:S01]  /*1520*/  IMAD.MOV.U32 R32, RZ, RZ, R30 ;  /* 0x000000ffff207224 */ /* 0x000fe200078e001e */
[----:B------:R-:W-:Y:S01]  /*1530*/  @!P0 LOP3.LUT R32, R5, 0x7ff00000, RZ, 0xc0, !PT ;  /* 0x7ff0000005208812 */ /* 0x000fe200078ec0ff */
[----:B------:R-:W-:Y:S01]  /*1540*/  VIADD R29, R21, 0xffffffff ;  /* 0xffffffff151d7836 */ /* 0x000fe20000000000 */
[----:B------:R-:W-:-:S04]  /*1550*/  DMUL R16, R14, R10 ;  /* 0x0000000a0e107228 */ /* 0x000fc80000000000 */
[----:B------:R-:W-:Y:S01]  /*1560*/  ISETP.GT.U32.AND P0, PT, R29, 0x7feffffe, PT ;  /* 0x7feffffe1d00780c */ /* 0x000fe20003f04070 */
[----:B------:R-:W-:-:S03]  /*1570*/  VIADD R29, R32, 0xffffffff ;  /* 0xffffffff201d7836 */ /* 0x000fc60000000000 */
[----:B------:R-:W-:Y:S02]  /*1580*/  DFMA R30, R16, -R4, R10 ;  /* 0x80000004101e722b */ /* 0x000fe4000000000a */
[----:B------:R-:W-:-:S06]  /*1590*/  ISETP.GT.U32.OR P0, PT, R29, 0x7feffffe, P0 ;  /* 0x7feffffe1d00780c */ /* 0x000fcc0000704470 */
[----:B------:R-:W-:-:S07]  /*15a0*/  DFMA R14, R14, R30, R16 ;  /* 0x0000001e0e0e722b */ /* 0x000fce0000000010 */
[----:B------:R-:W-:Y:S05]  /*15b0*/  @P0 BRA `(.L_x_20) ;  /* 0x00000000006c0947 */ /* 0x000fea0003800000 */
[----:B------:R-:W-:-:S04]  /*15c0*/  LOP3.LUT R16, R7, 0x7ff00000, RZ, 0xc0, !PT ;  /* 0x7ff0000007107812 */ /* 0x000fc800078ec0ff */
[CC--:B------:R-:W-:Y:S02]  /*15d0*/  VIADDMNMX R12, R3.reuse, -R16.reuse, 0xb9600000, !PT ;  /* 0xb9600000030c7446 */ /* 0x0c0fe40007800910 */
[----:B------:R-:W-:Y:S02]  /*15e0*/  ISETP.GE.U32.AND P0, PT, R3, R16, PT ;  /* 0x000000100300720c */ /* 0x000fe40003f06070 */
[----:B------:R-:W-:Y:S02]  /*15f0*/  VIMNMX R12, PT, PT, R12, 0x46a00000, PT ;  /* 0x46a000000c0c7848 */ /* 0x000fe40003fe0100 */
[----:B------:R-:W-:-:S05]  /*1600*/  SEL R3, R20, 0x63400000, !P0 ;  /* 0x6340000014037807 */ /* 0x000fca0004000000 */
[----:B------:R-:W-:Y:S02]  /*1610*/  IMAD.IADD R3, R12, 0x1, -R3 ;  /* 0x000000010c037824 */ /* 0x000fe400078e0a03 */
[----:B------:R-:W-:-:S03]  /*1620*/  IMAD.MOV.U32 R12, RZ, RZ, RZ ;  /* 0x000000ffff0c7224 */ /* 0x000fc600078e00ff */
[----:B------:R-:W-:-:S06]  /*1630*/  IADD3 R13, PT, PT, R3, 0x7fe00000, RZ ;  /* 0x7fe00000030d7810 */ /* 0x000fcc0007ffe0ff */
[----:B------:R-:W-:-:S10]  /*1640*/  DMUL R16, R14, R12 ;  /* 0x0000000c0e107228 */ /* 0x000fd40000000000 */
[----:B------:R-:W-:-:S13]  /*1650*/  FSETP.GTU.AND P0, PT, |R17|, 1.469367938527859385e-39, PT ;  /* 0x001000001100780b */ /* 0x000fda0003f0c200 */
[----:B------:R-:W-:Y:S05]  /*1660*/  @P0 BRA `(.L_x_21) ;  /* 0x0000000000940947 */ /* 0x000fea0003800000 */
[----:B------:R-:W-:Y:S01]  /*1670*/  DFMA R4, R14, -R4, R10 ;  /* 0x800000040e04722b */ /* 0x000fe2000000000a */
[----:B------:R-:W-:-:S09]  /*1680*/  IMAD.MOV.U32 R12, RZ, RZ, RZ ;  /* 0x000000ffff0c7224 */ /* 0x000fd200078e00ff */
[C---:B------:R-:W-:Y:S02]  /*1690*/  FSETP.NEU.AND P0, PT, R5.reuse, RZ, PT ;  /* 0x000000ff0500720b */ /* 0x040fe40003f0d000 */
[----:B------:R-:W-:-:S04]  /*16a0*/  LOP3.LUT R7, R5, 0x80000000, R7, 0x48, !PT ;  /* 0x8000000005077812 */ /* 0x000fc800078e4807 */
[----:B------:R-:W-:-:S07]  /*16b0*/  LOP3.LUT R13, R7, R13, RZ, 0xfc, !PT ;  /* 0x0000000d070d7212 */ /* 0x000fce00078efcff */
[----:B------:R-:W-:Y:S05]  /*16c0*/  @!P0 BRA `(.L_x_21) ;  /* 0x00000000007c8947 */ /* 0x000fea0003800000 */
[----:B------:R-:W-:Y:S01]  /*16d0*/  IMAD.MOV R5, RZ, RZ, -R3 ;  /* 0x000000ffff057224 */ /* 0x000fe200078e0a03 */
[----:B------:R-:W-:Y:S01]  /*16e0*/  DMUL.RP R12, R14, R12 ;  /* 0x0000000c0e0c7228 */ /* 0x000fe20000008000 */
[----:B------:R-:W-:Y:S01]  /*16f0*/  IMAD.MOV.U32 R4, RZ, RZ, RZ ;  /* 0x000000ffff047224 */ /* 0x000fe200078e00ff */
[----:B------:R-:W-:-:S05]  /*1700*/  IADD3 R3, PT, PT, -R3, -0x43300000, RZ ;  /* 0xbcd0000003037810 */ /* 0x000fca0007ffe1ff */
[----:B------:R-:W-:-:S03]  /*1710*/  DFMA R4, R16, -R4, R14 ;  /* 0x800000041004722b */ /* 0x000fc6000000000e */
[----:B------:R-:W-:-:S07]  /*1720*/  LOP3.LUT R7, R13, R7, RZ, 0x3c, !PT ;  /* 0x000000070d077212 */ /* 0x000fce00078e3cff */
[----:B------:R-:W-:-:S04]  /*1730*/  FSETP.NEU.AND P0, PT, |R5|, R3, PT ;  /* 0x000000030500720b */ /* 0x000fc80003f0d200 */
[----:B------:R-:W-:Y:S02]  /*1740*/  FSEL R16, R12, R16, !P0 ;  /* 0x000000100c107208 */ /* 0x000fe40004000000 */
[----:B------:R-:W-:Y:S01]  /*1750*/  FSEL R17, R7, R17, !P0 ;  /* 0x0000001107117208 */ /* 0x000fe20004000000 */
[----:B------:R-:W-:Y:S06]  /*1760*/  BRA `(.L_x_21) ;  /* 0x0000000000547947 */ /* 0x000fec0003800000 */
.L_x_20:
[----:B------:R-:W-:-:S14]  /*1770*/  DSETP.NAN.AND P0, PT, R12, R12, PT ;  /* 0x0000000c0c00722a */ /* 0x000fdc0003f08000 */
[----:B------:R-:W-:Y:S05]  /*1780*/  @P0 BRA `(.L_x_22) ;  /* 0x0000000000440947 */ /* 0x000fea0003800000 */
[----:B------:R-:W-:-:S14]  /*1790*/  DSETP.NAN.AND P0, PT, R6, R6, PT ;  /* 0x000000060600722a */ /* 0x000fdc0003f08000 */
[----:B------:R-:W-:Y:S05]  /*17a0*/  @P0 BRA `(.L_x_23) ;  /* 0x0000000000300947 */ /* 0x000fea0003800000 */
[----:B------:R-:W-:Y:S01]  /*17b0*/  ISETP.NE.AND P0, PT, R21, R32, PT ;  /* 0x000000201500720c */ /* 0x000fe20003f05270 */
[----:B------:R-:W-:Y:S01]  /*17c0*/  IMAD.MOV.U32 R17, RZ, RZ, -0x80000 ;  /* 0xfff80000ff117424 */ /* 0x000fe200078e00ff */
[----:B------:R-:W-:-:S11]  /*17d0*/  MOV R16, 0x0 ;  /* 0x0000000000107802 */ /* 0x000fd60000000f00 */
[----:B------:R-:W-:Y:S05]  /*17e0*/  @!P0 BRA `(.L_x_21) ;  /* 0x0000000000348947 */ /* 0x000fea0003800000 */
[----:B------:R-:W-:Y:S02]  /*17f0*/  ISETP.NE.AND P0, PT, R21, 0x7ff00000, PT ;  /* 0x7ff000001500780c */ /* 0x000fe40003f05270 */
[----:B------:R-:W-:Y:S02]  /*1800*/  LOP3.LUT R17, R13, 0x80000000, R7, 0x48, !PT ;  /* 0x800000000d117812 */ /* 0x000fe400078e4807 */
[----:B------:R-:W-:-:S13]  /*1810*/  ISETP.EQ.OR P0, PT, R32, RZ, !P0 ;  /* 0x000000ff2000720c */ /* 0x000fda0004702670 */
[----:B------:R-:W-:Y:S01]  /*1820*/  @P0 LOP3.LUT R3, R17, 0x7ff00000, RZ, 0xfc, !PT ;  /* 0x7ff0000011030812 */ /* 0x000fe200078efcff */
[----:B------:R-:W-:Y:S02]  /*1830*/  @!P0 IMAD.MOV.U32 R16, RZ, RZ, RZ ;  /* 0x000000ffff108224 */ /* 0x000fe400078e00ff */
[----:B------:R-:W-:Y:S02]  /*1840*/  @P0 IMAD.MOV.U32 R16, RZ, RZ, RZ ;  /* 0x000000ffff100224 */ /* 0x000fe400078e00ff */
[----:B------:R-:W-:Y:S01]  /*1850*/  @P0 IMAD.MOV.U32 R17, RZ, RZ, R3 ;  /* 0x000000ffff110224 */ /* 0x000fe200078e0003 */
[----:B------:R-:W-:Y:S06]  /*1860*/  BRA `(.L_x_21) ;  /* 0x0000000000147947 */ /* 0x000fec0003800000 */
.L_x_23:
[----:B------:R-:W-:Y:S02]  /*1870*/  LOP3.LUT R17, R7, 0x80000, RZ, 0xfc, !PT ;  /* 0x0008000007117812 */ /* 0x000fe400078efcff */
[----:B------:R-:W-:Y:S01]  /*1880*/  MOV R16, R6 ;  /* 0x0000000600107202 */ /* 0x000fe20000000f00 */
[----:B------:R-:W-:Y:S06]  /*1890*/  BRA `(.L_x_21) ;  /* 0x0000000000087947 */ /* 0x000fec0003800000 */
.L_x_22:
[----:B------:R-:W-:Y:S01]  /*18a0*/  LOP3.LUT R17, R13, 0x80000, RZ, 0xfc, !PT ;  /* 0x000800000d117812 */ /* 0x000fe200078efcff */
[----:B------:R-:W-:-:S07]  /*18b0*/  IMAD.MOV.U32 R16, RZ, RZ, R12 ;  /* 0x000000ffff107224 */ /* 0x000fce00078e000c */
.L_x_21:
[----:B------:R-:W-:Y:S02]  /*18c0*/  IMAD.MOV.U32 R4, RZ, RZ, R0 ;  /* 0x000000ffff047224 */ /* 0x000fe400078e0000 */
[----:B------:R-:W-:-:S04]  /*18d0*/  IMAD.MOV.U32 R5, RZ, RZ, 0x0 ;  /* 0x00000000ff057424 */ /* 0x000fc800078e00ff */
[----:B------:R-:W-:Y:S05]  /*18e0*/  RET.REL.NODEC R4 `(_Z21display_cycles_kernelv) ;  /* 0xffffffe404c47950 */ /* 0x000fea0003c3ffff */
.L_x_24:
[----:B------:R-:W-:-:S00]  /*18f0*/  BRA `(.L_x_24) ;  /* 0xfffffffc00fc7947 */ /* 0x000fc0000383ffff */
[----:B------:R-:W-:-:S00]  /*1900*/  NOP ;  /* 0x0000000000007918 */ /* 0x000fc00000000000 */
[----:B------:R-:W-:-:S00]  /*1910*/  NOP ;  /* 0x0000000000007918 */ /* 0x000fc00000000000 */
[----:B------:R-:W-:-:S00]  /*1920*/  NOP ;  /* 0x0000000000007918 */ /* 0x000fc00000000000 */
[----:B------:R-:W-:-:S00]  /*1930*/  NOP ;  /* 0x0000000000007918 */ /* 0x000fc00000000000 */
[----:B------:R-:W-:-:S00]  /*1940*/  NOP ;  /* 0x0000000000007918 */ /* 0x000fc00000000000 */
[----:B------:R-:W-:-:S00]  /*1950*/  NOP ;  /* 0x0000000000007918 */ /* 0x000fc00000000000 */
[----:B------:R-:W-:-:S00]  /*1960*/  NOP ;  /* 0x0000000000007918 */ /* 0x000fc00000000000 */
[----:B------:R-:W-:-:S00]  /*1970*/  NOP ;  /* 0x0000000000007918 */ /* 0x000fc00000000000 */
.L_x_27:


//--------------------- .text._Z19reset_cycles_kernelv --------------------------
	.section	.text._Z19reset_cycles_kernelv,"ax",@progbits
	.align	128
        .global         _Z19reset_cycles_kernelv
        .type           _Z19reset_cycles_kernelv,@function
        .size           _Z19reset_cycles_kernelv,(.L_x_29 - _Z19reset_cycles_kernelv)
        .other          _Z19reset_cycles_kernelv,@"STO_CUDA_ENTRY STV_DEFAULT"
_Z19reset_cycles_kernelv:
.text._Z19reset_cycles_kernelv:
[----:B------:R-:W0:Y:S08]  /*0000*/  LDC R1, c[0x0][0x37c] ;  /* 0x0000df00ff017b82 */ /* 0x000e300000000800 */
[----:B------:R-:W1:Y:S01]  /*0010*/  S2UR UR4, SR_CTAID.X ;  /* 0x00000000000479c3 */ /* 0x000e620000002500 */
[----:B------:R-:W2:Y:S01]  /*0020*/  S2R R0, SR_TID.X ;  /* 0x0000000000007919 */ /* 0x000ea20000002100 */
[----:B------:R-:W3:Y:S01]  /*0030*/  LDCU UR5, c[0x0][0x360] ;  /* 0x00006c00ff0577ac */ /* 0x000ee20008000800 */
[----:B-1----:R-:W-:-:S04]  /*0040*/  UIADD3 UR4, UPT, UPT, URZ, -UR4, URZ ;  /* 0x80000004ff047290 */ /* 0x002fc8000fffe0ff */
[----:B---3--:R-:W-:-:S06]  /*0050*/  UIMAD UR5, UR4, UR5, URZ ;  /* 0x00000005040572a4 */ /* 0x008fcc000f8e02ff */
[----:B--2---:R-:W-:-:S13]  /*0060*/  ISETP.NE.AND P0, PT, R0, UR5, PT ;  /* 0x0000000500007c0c */ /* 0x004fda000bf05270 */
[----:B0-----:R-:W-:Y:S05]  /*0070*/  @P0 EXIT ;  /* 0x000000000000094d */ /* 0x001fea0003800000 */
        /* <DEDUP_REMOVED lines=9> */
.L_x_25:
[----:B------:R-:W0:Y:S08]  /*0110*/  LDC.64 R2, c[0x4][0x8] ;  /* 0x01000200ff027b82 */ /* 0x000e300000000a00 */
[----:B------:R-:W1:Y:S08]  /*0120*/  LDC.64 R4, c[0x4][0x10] ;  /* 0x01000400ff047b82 */ /* 0x000e700000000a00 */
[----:B------:R-:W2:Y:S08]  /*0130*/  LDC.64 R6, c[0x4][0x18] ;  /* 0x01000600ff067b82 */ /* 0x000eb00000000a00 */
[----:B------:R-:W3:Y:S01]  /*0140*/  LDC.64 R8, c[0x4][0x20] ;  /* 0x01000800ff087b82 */ /* 0x000ee20000000a00 */
[----:B0-----:R-:W-:Y:S07]  /*0150*/  STG.E.64 desc[UR36][R2.64], RZ ;  /* 0x000000ff02007986 */ /* 0x001fee000c101b24 */
[----:B------:R-:W0:Y:S01]  /*0160*/  LDC.64 R10, c[0x4][0x28] ;  /* 0x01000a00ff0a7b82 */ /* 0x000e220000000a00 */
[----:B-1----:R-:W-:Y:S07]  /*0170*/  STG.E.64 desc[UR36][R4.64], RZ ;  /* 0x000000ff04007986 */ /* 0x002fee000c101b24 */
[----:B------:R-:W1:Y:S01]  /*0180*/  LDC.64 R12, c[0x4][0x30] ;  /* 0x01000c00ff0c7b82 */ /* 0x000e620000000a00 */
[----:B--2---:R-:W-:Y:S07]  /*0190*/  STG.E.64 desc[UR36][R6.64], RZ ;  /* 0x000000ff06007986 */ /* 0x004fee000c101b24 */
[----:B------:R-:W2:Y:S01]  /*01a0*/  LDC.64 R14, c[0x4][0x38] ;  /* 0x01000e00ff0e7b82 */ /* 0x000ea20000000a00 */
[----:B---3--:R-:W-:Y:S07]  /*01b0*/  STG.E.64 desc[UR36][R8.64], RZ ;  /* 0x000000ff08007986 */ /* 0x008fee000c101b24 */
        /* <DEDUP_REMOVED lines=9> */
[----:B0-----:R-:W-:Y:S04]  /*0250*/  STG.E.64 desc[UR36][R18.64], RZ ;  /* 0x000000ff12007986 */ /* 0x001fe8000c101b24 */
[----:B-1----:R-:W-:Y:S04]  /*0260*/  STG.E.64 desc[UR36][R20.64], RZ ;  /* 0x000000ff14007986 */ /* 0x002fe8000c101b24 */
[----:B--2---:R-:W-:Y:S04]  /*0270*/  STG.E.64 desc[UR36][R22.64], RZ ;  /* 0x000000ff16007986 */ /* 0x004fe8000c101b24 */
[----:B---3--:R-:W-:Y:S01]  /*0280*/  STG.E.64 desc[UR36][R24.64], RZ ;  /* 0x000000ff18007986 */ /* 0x008fe2000c101b24 */
[----:B------:R-:W-:Y:S05]  /*0290*/  EXIT ;  /* 0x000000000000794d */ /* 0x000fea0003800000 */
.L_x_26:
        /* <DEDUP_REMOVED lines=14> */
.L_x_29:


//--------------------- .nv.global.init           --------------------------
	.section	.nv.global.init,"aw",@progbits
.nv.global.init:
	.type		$str$12,@object
	.size		$str$12,($str$10 - $str$12)
$str$12:
        /*0000*/ 	.byte	0x68, 0x65, 0x61, 0x70, 0x20, 0x61, 0x76, 0x67, 0x20, 0x25, 0x66, 0x0a, 0x00
	.type		$str$10,@object
	.size		$str$10,($str$9 - $str$10)
$str$10:
        /*000d*/ 	.byte	0x73, 0x75, 0x62, 0x20, 0x61, 0x6c, 0x74, 0x20, 0x61, 0x76, 0x67, 0x20, 0x25, 0x66, 0x0a, 0x00
	.type		$str$9,@object
	.size		$str$9,($str$1 - $str$9)
$str$9:
        /*001d*/ 	.byte	0x53, 0x75, 0x62, 0x20, 0x6d, 0x61, 0x69, 0x6e, 0x20, 0x61, 0x76, 0x67, 0x20, 0x25, 0x66, 0x0a
        /*002d*/ 	.byte	0x00
	.type		$str$1,@object
	.size		$str$1,($str$11 - $str$1)
$str$1:
        /*002e*/ 	.byte	0x43, 0x79, 0x63, 0x6c, 0x65, 0x20, 0x63, 0x6f, 0x75, 0x6e, 0x74, 0x65, 0x72, 0x73, 0x3a, 0x0a
        /*003e*/ 	.byte	0x00
	.type		$str$11,@object
	.size		$str$11,($str$8 - $str$11)
$str$11:
        /*003f*/ 	.byte	0x53, 0x74, 0x61, 0x63, 0x6b, 0x20, 0x61, 0x76, 0x65, 0x72, 0x61, 0x67, 0x65, 0x20, 0x25, 0x66
        /*004f*/ 	.byte	0x0a, 0x00
	.type		$str$8,@object
	.size		$str$8,($str$13 - $str$8)
$str$8:
        /*0051*/ 	.byte	0x4b, 0x65, 0x72, 0x6e, 0x65, 0x6c, 0x20, 0x61, 0x76, 0x65, 0x72, 0x61, 0x67, 0x65, 0x20, 0x25
        /*0061*/ 	.byte	0x66, 0x0a, 0x00
	.type		$str$13,@object
	.size		$str$13,($str - $str$13)
$str$13:
        /*0064*/ 	.byte	0x53, 0x74, 0x61, 0x63, 0x6b, 0x20, 0x62, 0x6f, 0x6f, 0x74, 0x20, 0x61, 0x76, 0x67, 0x20, 0x25
        /*0074*/ 	.byte	0x66, 0x0a, 0x00
	.type		$str,@object
	.size		$str,($str$6 - $str)
$str:
        /*0077*/ 	.byte	0x42, 0x6f, 0x6f, 0x74, 0x69, 0x6e, 0x67, 0x20, 0x63, 0x79, 0x63, 0x6c, 0x65, 0x20, 0x63, 0x6f
        /*0087*/ 	.byte	0x75, 0x6e, 0x74, 0x65, 0x72, 0x73, 0x2e, 0x0a, 0x00
	.type		$str$6,@object
	.size		$str$6,($str$5 - $str$6)
$str$6:
        /*0090*/ 	.byte	0x45, 0x73, 0x74, 0x2e, 0x20, 0x63, 0x79, 0x63, 0x6c, 0x65, 0x73, 0x20, 0x69, 0x6e, 0x20, 0x68
        /*00a0*/ 	.byte	0x65, 0x61, 0x70, 0x3a, 0x20, 0x25, 0x6c, 0x6c, 0x75, 0x2c, 0x20, 0x25, 0x6c, 0x6c, 0x75, 0x0a
        /*00b0*/ 	.byte	0x00
	.type		$str$5,@object
	.size		$str$5,($str$2 - $str$5)
$str$5:
        /*00b1*/ 	.byte	0x45, 0x73, 0x74, 0x2e, 0x20, 0x63, 0x79, 0x6c, 0x65, 0x73, 0x20, 0x69, 0x6e, 0x20, 0x73, 0x74
        /*00c1*/ 	.byte	0x61, 0x63, 0x6b, 0x73, 0x3a, 0x20, 0x25, 0x6c, 0x6c, 0x75, 0x2c, 0x20, 0x25, 0x6c, 0x6c, 0x75
        /*00d1*/ 	.byte	0x0a, 0x00
	.type		$str$2,@object
	.size		$str$2,($str$7 - $str$2)
$str$2:
        /*00d3*/ 	.byte	0x45, 0x73, 0x74, 0x2e, 0x20, 0x43, 0x79, 0x63, 0x6c, 0x65, 0x73, 0x20, 0x69, 0x6e, 0x20, 0x6b
        /*00e3*/ 	.byte	0x65, 0x72, 0x6e, 0x65, 0x6c, 0x3a, 0x20, 0x25, 0x6c, 0x6c, 0x75, 0x2c, 0x20, 0x25, 0x6c, 0x6c
        /*00f3*/ 	.byte	0x75, 0x0a, 0x00
	.type		$str$7,@object
	.size		$str$7,($str$3 - $str$7)
$str$7:
        /*00f6*/ 	.byte	0x45, 0x73, 0x74, 0x2e, 0x20, 0x63, 0x79, 0x63, 0x6c, 0x65, 0x73, 0x20, 0x62, 0x6f, 0x6f, 0x74
        /*0106*/ 	.byte	0x69, 0x6e, 0x67, 0x20, 0x73, 0x74, 0x61, 0x63, 0x6b, 0x3a, 0x20, 0x25, 0x6c, 0x6c, 0x75, 0x2c
        /*0116*/ 	.byte	0x20, 0x25, 0x6c, 0x6c, 0x75, 0x0a, 0x00
	.type		$str$3,@object
	.size		$str$3,($str$4 - $str$3)
$str$3:
        /*011d*/ 	.byte	0x45, 0x73, 0x74, 0x2e, 0x20, 0x63, 0x79, 0x63, 0x6c, 0x65, 0x73, 0x20, 0x69, 0x6e, 0x20, 0x73
        /*012d*/ 	.byte	0x75, 0x62, 0x5f, 0x61, 0x6c, 0x6c, 0x6f, 0x63, 0x61, 0x74, 0x6f, 0x72, 0x3a, 0x20, 0x25, 0x6c
        /*013d*/ 	.byte	0x6c, 0x75, 0x2c, 0x20, 0x25, 0x6c, 0x6c, 0x75, 0x0a, 0x00
	.type		$str$4,@object
	.size		$str$4,(.L_16 - $str$4)
$str$4:
        /*0147*/ 	.byte	0x45, 0x73, 0x74, 0x2e, 0x20, 0x63, 0x79, 0x63, 0x6c, 0x65, 0x73, 0x20, 0x69, 0x6e, 0x20, 0x73
        /*0157*/ 	.byte	0x75, 0x62, 0x5f, 0x61, 0x6c, 0x6c, 0x6f, 0x63, 0x61, 0x74, 0x6f, 0x72, 0x20, 0x67, 0x65, 0x74
        /*0167*/ 	.byte	0x74, 0x69, 0x6e, 0x67, 0x20, 0x6e, 0x65, 0x77, 0x20, 0x73, 0x74, 0x61, 0x63, 0x6b, 0x20, 0x2f
        /*0177*/ 	.byte	0x20, 0x73, 0x68, 0x69, 0x66, 0x74, 0x3a, 0x20, 0x25, 0x6c, 0x6c, 0x75, 0x2c, 0x20, 0x25, 0x6c
        /*0187*/ 	.byte	0x6c, 0x75, 0x0a, 0x00
.L_16:


//--------------------- .nv.shared.reserved.0     --------------------------
	.section	.nv.shared.reserved.0,"aw",@nobits
	.weak		__nv_reservedSMEM_offset_0_alias
	.size		__nv_reservedSMEM_offset_0_alias, 0, 64
	.other		__nv_reservedSMEM_offset_0_alias,@"STO_CUDA_RESERVED_SHARED STV_DEFAULT"
__nv_reservedSMEM_offset_0_alias:
	.zero		0
	.zero		64


//--------------------- .nv.global                --------------------------
	.section	.nv.global,"aw",@nobits
	.align	8
.nv.global:
	.type		stack_init_counter,@object
	.size		stack_init_counter,(free_list_counter - stack_init_counter)
stack_init_counter:
	.zero		8
	.type		free_list_counter,@object
	.size		free_list_counter,(sub_allocator_main_traversals - free_list_counter)
free_list_counter:
	.zero		8
	.type		sub_allocator_main_traversals,@object
	.size		sub_allocator_main_traversals,(stack_traversals - sub_allocator_main_traversals)
sub_allocator_main_traversals:
	.zero		8
	.type		stack_traversals,@object
	.size		stack_traversals,(kernel_counter - stack_traversals)
stack_traversals:
	.zero		8
	.type		kernel_counter,@object
	.size		kernel_counter,(sub_allocator_regular_counter - kernel_counter)
kernel_counter:
	.zero		8
	.type		sub_allocator_regular_counter,@object
	.size		sub_allocator_regular_counter,(stack_init_traversals - sub_allocator_regular_counter)
sub_allocator_regular_counter:
	.zero		8
	.type		stack_init_traversals,@object
	.size		stack_init_traversals,(stack_counter - stack_init_traversals)
stack_init_traversals:
	.zero		8
	.type		stack_counter,@object
	.size		stack_counter,(sub_allocator_alt_traversals - stack_counter)
stack_counter:
	.zero		8
	.type		sub_allocator_alt_traversals,@object
	.size		sub_allocator_alt_traversals,(heap_traversals - sub_allocator_alt_traversals)
sub_allocator_alt_traversals:
	.zero		8
	.type		heap_traversals,@object
	.size		heap_traversals,(sub_allocator_counter - heap_traversals)
heap_traversals:
	.zero		8
	.type		sub_allocator_counter,@object
	.size		sub_allocator_counter,(kernel_traversals - sub_allocator_counter)
sub_allocator_counter:
	.zero		8
	.type		kernel_traversals,@object
	.size		kernel_traversals,(.L_5 - kernel_traversals)
kernel_traversals:
	.zero		8
.L_5:


//--------------------- .nv.constant0._Z21display_cycles_kernelv --------------------------
	.section	.nv.constant0._Z21display_cycles_kernelv,"a",@progbits
	.sectionflags	@""
	.align	4
.nv.constant0._Z21display_cycles_kernelv:
	.zero		896


//--------------------- .nv.constant0._Z19reset_cycles_kernelv --------------------------
	.section	.nv.constant0._Z19reset_cycles_kernelv,"a",@progbits
	.sectionflags	@""
	.align	4
.nv.constant0._Z19reset_cycles_kernelv:
	.zero		896


//--------------------- SYMBOLS --------------------------

	.type		.nv.reservedSmem.offset0,@object
	.size		.nv.reservedSmem.offset0,0x4
	.type		vprintf,@function
